	.target	sm_90a

	.elftype	@"ET_EXEC"


//--------------------- .note.nv.tkinfo           --------------------------
	.section	.note.nv.tkinfo,"",@"SHT_NOTE"
	.sectionflags	@"SHF_NOTE_NV_TKINFO"
	.tkinfo
        /*0018*/ 	.word	0x00000002
        /*0030*/ 	.string	""
        /*0030*/ 	.string	"ptxas"
        /*0030*/ 	.string	"Cuda compilation tools, release 13.0, V13.0.88"
        /*0030*/ 	.string	"Build cuda_13.0.r13.0/compiler.36424714_0"
        /*0030*/ 	.string	"-arch sm_90a -m 64 "



//--------------------- .note.nv.cuinfo           --------------------------
	.section	.note.nv.cuinfo,"",@"SHT_NOTE"
	.sectionflags	@"SHF_NOTE_NV_CUINFO"
        /*0018*/ 	.short	0x0002
        /*001a*/ 	.short	0x005a
        /*001c*/ 	.short	0x0082
	.zero		2


//--------------------- .nv.info                  --------------------------
	.section	.nv.info,"",@"SHT_CUDA_INFO"
	.align	4


	//----- nvinfo : EIATTR_REGCOUNT
	.align		4
        /*0000*/ 	.byte	0x04, 0x2f
        /*0002*/ 	.short	(.L_15 - .L_14)
	.align		4
.L_14:
        /*0004*/ 	.word	index@(_ZN7cutlass13device_kernelINS_4gemm6kernel13GemmUniversalIN4cute5tupleIJiiiiEEENS1_10collective13CollectiveMmaINS1_34MainloopSm90TmaGmmaWarpSpecializedILi8ENS5_IJNS4_1CILi1EEESB_SB_EEENS1_35KernelTmaWarpSpecializedCooperativeEEENS5_IJNSA_ILi192EEENSA_ILi32EEENSA_ILi64EEEEEENS_6half_tENS5_IJlSB_lEEESJ_SK_NS4_8TiledMMAINS4_8MMA_AtomIJNS4_4SM904GMMA25MMA_64x32x16_F32F16F16_SSILNSO_5MajorE0ELSQ_0ELNSO_7ScaleInE1ELSR_1EEEEEENS4_6LayoutINS5_IJNSA_ILi2EEESB_SB_EEENS5_IJSB_NSA_ILi0EEESX_EEEEENS5_IJNS4_10UnderscoreES10_S10_EEEEENS4_13SM90_TMA_LOADENS4_14ComposedLayoutINS4_7SwizzleILi3ELi4ELi3EEENS4_18smem_ptr_flag_bitsILi16EEENSU_INS5_IJNSA_ILi8EEESH_EEENS5_IJSH_SB_EEEEEEEvNS4_8identityES13_S1D_vS1E_EENS_8epilogue10collective6detail29Sm90TmaWarpSpecializedAdapterINS1H_15DefaultEpilogueISJ_SK_SK_NS1G_6thread17LinearCombinationISJ_Li1EffLNS1L_9ScaleType4KindE0ELNS_15FloatRoundStyleE2ESJ_EENS1_15EpilogueDefaultEEEEEvvEEEEvNT_6ParamsE)
        /*0008*/ 	.word	0x000000a8


	//----- nvinfo : EIATTR_FRAME_SIZE
	.align		4
.L_15:
        /*000c*/ 	.byte	0x04, 0x11
        /*000e*/ 	.short	(.L_17 - .L_16)
	.align		4
.L_16:
        /*0010*/ 	.word	index@(_ZN7cutlass13device_kernelINS_4gemm6kernel13GemmUniversalIN4cute5tupleIJiiiiEEENS1_10collective13CollectiveMmaINS1_34MainloopSm90TmaGmmaWarpSpecializedILi8ENS5_IJNS4_1CILi1EEESB_SB_EEENS1_35KernelTmaWarpSpecializedCooperativeEEENS5_IJNSA_ILi192EEENSA_ILi32EEENSA_ILi64EEEEEENS_6half_tENS5_IJlSB_lEEESJ_SK_NS4_8TiledMMAINS4_8MMA_AtomIJNS4_4SM904GMMA25MMA_64x32x16_F32F16F16_SSILNSO_5MajorE0ELSQ_0ELNSO_7ScaleInE1ELSR_1EEEEEENS4_6LayoutINS5_IJNSA_ILi2EEESB_SB_EEENS5_IJSB_NSA_ILi0EEESX_EEEEENS5_IJNS4_10UnderscoreES10_S10_EEEEENS4_13SM90_TMA_LOADENS4_14ComposedLayoutINS4_7SwizzleILi3ELi4ELi3EEENS4_18smem_ptr_flag_bitsILi16EEENSU_INS5_IJNSA_ILi8EEESH_EEENS5_IJSH_SB_EEEEEEEvNS4_8identityES13_S1D_vS1E_EENS_8epilogue10collective6detail29Sm90TmaWarpSpecializedAdapterINS1H_15DefaultEpilogueISJ_SK_SK_NS1G_6thread17LinearCombinationISJ_Li1EffLNS1L_9ScaleType4KindE0ELNS_15FloatRoundStyleE2ESJ_EENS1_15EpilogueDefaultEEEEEvvEEEEvNT_6ParamsE)
        /*0014*/ 	.word	0x00000000


	//----- nvinfo : EIATTR_MIN_STACK_SIZE
	.align		4
.L_17:
        /*0018*/ 	.byte	0x04, 0x12
        /*001a*/ 	.short	(.L_19 - .L_18)
	.align		4
.L_18:
        /*001c*/ 	.word	index@(_ZN7cutlass13device_kernelINS_4gemm6kernel13GemmUniversalIN4cute5tupleIJiiiiEEENS1_10collective13CollectiveMmaINS1_34MainloopSm90TmaGmmaWarpSpecializedILi8ENS5_IJNS4_1CILi1EEESB_SB_EEENS1_35KernelTmaWarpSpecializedCooperativeEEENS5_IJNSA_ILi192EEENSA_ILi32EEENSA_ILi64EEEEEENS_6half_tENS5_IJlSB_lEEESJ_SK_NS4_8TiledMMAINS4_8MMA_AtomIJNS4_4SM904GMMA25MMA_64x32x16_F32F16F16_SSILNSO_5MajorE0ELSQ_0ELNSO_7ScaleInE1ELSR_1EEEEEENS4_6LayoutINS5_IJNSA_ILi2EEESB_SB_EEENS5_IJSB_NSA_ILi0EEESX_EEEEENS5_IJNS4_10UnderscoreES10_S10_EEEEENS4_13SM90_TMA_LOADENS4_14ComposedLayoutINS4_7SwizzleILi3ELi4ELi3EEENS4_18smem_ptr_flag_bitsILi16EEENSU_INS5_IJNSA_ILi8EEESH_EEENS5_IJSH_SB_EEEEEEEvNS4_8identityES13_S1D_vS1E_EENS_8epilogue10collective6detail29Sm90TmaWarpSpecializedAdapterINS1H_15DefaultEpilogueISJ_SK_SK_NS1G_6thread17LinearCombinationISJ_Li1EffLNS1L_9ScaleType4KindE0ELNS_15FloatRoundStyleE2ESJ_EENS1_15EpilogueDefaultEEEEEvvEEEEvNT_6ParamsE)
        /*0020*/ 	.word	0x00000000
.L_19:


//--------------------- .nv.compat                --------------------------
	.section	.nv.compat,"",@"SHT_CUDA_COMPAT_INFO"
	.align	4
        /*0000*/ 	.byte	0x02, 0x09, 0x01, 0x00, 0x02, 0x02, 0x04, 0x00, 0x02, 0x05, 0x05, 0x00, 0x03, 0x07, 0x01, 0x01
        /*0010*/ 	.byte	0x02, 0x03, 0x01, 0x00, 0x02, 0x06, 0x01, 0x00, 0x04, 0x0b, 0x08, 0x00, 0x00, 0x00, 0x00, 0x00
        /*0020*/ 	.byte	0x00, 0x00, 0x00, 0x00


//--------------------- .nv.info._ZN7cutlass13device_kernelINS_4gemm6kernel13GemmUniversalIN4cute5tupleIJiiiiEEENS1_10collective13CollectiveMmaINS1_34MainloopSm90TmaGmmaWarpSpecializedILi8ENS5_IJNS4_1CILi1EEESB_SB_EEENS1_35KernelTmaWarpSpecializedCooperativeEEENS5_IJNSA_ILi192EEENSA_ILi32EEENSA_ILi64EEEEEENS_6half_tENS5_IJlSB_lEEESJ_SK_NS4_8TiledMMAINS4_8MMA_AtomIJNS4_4SM904GMMA25MMA_64x32x16_F32F16F16_SSILNSO_5MajorE0ELSQ_0ELNSO_7ScaleInE1ELSR_1EEEEEENS4_6LayoutINS5_IJNSA_ILi2EEESB_SB_EEENS5_IJSB_NSA_ILi0EEESX_EEEEENS5_IJNS4_10UnderscoreES10_S10_EEEEENS4_13SM90_TMA_LOADENS4_14ComposedLayoutINS4_7SwizzleILi3ELi4ELi3EEENS4_18smem_ptr_flag_bitsILi16EEENSU_INS5_IJNSA_ILi8EEESH_EEENS5_IJSH_SB_EEEEEEEvNS4_8identityES13_S1D_vS1E_EENS_8epilogue10collective6detail29Sm90TmaWarpSpecializedAdapterINS1H_15DefaultEpilogueISJ_SK_SK_NS1G_6thread17LinearCombinationISJ_Li1EffLNS1L_9ScaleType4KindE0ELNS_15FloatRoundStyleE2ESJ_EENS1_15EpilogueDefaultEEEEEvvEEEEvNT_6ParamsE --------------------------
	.section	.nv.info._ZN7cutlass13device_kernelINS_4gemm6kernel13GemmUniversalIN4cute5tupleIJiiiiEEENS1_10collective13CollectiveMmaINS1_34MainloopSm90TmaGmmaWarpSpecializedILi8ENS5_IJNS4_1CILi1EEESB_SB_EEENS1_35KernelTmaWarpSpecializedCooperativeEEENS5_IJNSA_ILi192EEENSA_ILi32EEENSA_ILi64EEEEEENS_6half_tENS5_IJlSB_lEEESJ_SK_NS4_8TiledMMAINS4_8MMA_AtomIJNS4_4SM904GMMA25MMA_64x32x16_F32F16F16_SSILNSO_5MajorE0ELSQ_0ELNSO_7ScaleInE1ELSR_1EEEEEENS4_6LayoutINS5_IJNSA_ILi2EEESB_SB_EEENS5_IJSB_NSA_ILi0EEESX_EEEEENS5_IJNS4_10UnderscoreES10_S10_EEEEENS4_13SM90_TMA_LOADENS4_14ComposedLayoutINS4_7SwizzleILi3ELi4ELi3EEENS4_18smem_ptr_flag_bitsILi16EEENSU_INS5_IJNSA_ILi8EEESH_EEENS5_IJSH_SB_EEEEEEEvNS4_8identityES13_S1D_vS1E_EENS_8epilogue10collective6detail29Sm90TmaWarpSpecializedAdapterINS1H_15DefaultEpilogueISJ_SK_SK_NS1G_6thread17LinearCombinationISJ_Li1EffLNS1L_9ScaleType4KindE0ELNS_15FloatRoundStyleE2ESJ_EENS1_15EpilogueDefaultEEEEEvvEEEEvNT_6ParamsE,"",@"SHT_CUDA_INFO"
	.sectionflags	@""
	.align	4


	//----- nvinfo : EIATTR_CUDA_API_VERSION
	.align		4
        /*0000*/ 	.byte	0x04, 0x37
        /*0002*/ 	.short	(.L_21 - .L_20)
.L_20:
        /*0004*/ 	.word	0x00000082


	//----- nvinfo : EIATTR_KPARAM_INFO
	.align		4
.L_21:
        /*0008*/ 	.byte	0x04, 0x17
        /*000a*/ 	.short	(.L_23 - .L_22)
.L_22:
        /*000c*/ 	.word	0x00000000
        /*0010*/ 	.short	0x0000
        /*0012*/ 	.short	0x0070
        /*0014*/ 	.byte	0x00, 0xf0, 0x01, 0x10


	//----- nvinfo : EIATTR_SPARSE_MMA_MASK
	.align		4
.L_23:
        /*0018*/ 	.byte	0x03, 0x50
        /*001a*/ 	.short	0x0000


	//----- nvinfo : EIATTR_MAXREG_COUNT
	.align		4
        /*001c*/ 	.byte	0x03, 0x1b
        /*001e*/ 	.short	0x00a8


	//----- nvinfo : EIATTR_NUM_BARRIERS
	.align		4
        /*0020*/ 	.byte	0x02, 0x4c
        /*0022*/ 	.byte	0x01
	.zero		1


	//----- nvinfo : EIATTR_EXTERNS
	.align		4
        /*0024*/ 	.byte	0x04, 0x0f
        /*0026*/ 	.short	(.L_25 - .L_24)


	//   ....[0]....
	.align		4
.L_24:
        /*0028*/ 	.word	index@(__assertfail)


	//----- nvinfo : EIATTR_MERCURY_ISA_VERSION
	.align		4
.L_25:
        /*002c*/ 	.byte	0x03, 0x5f
        /*002e*/ 	.short	0x0101


	//----- nvinfo : EIATTR_INT_WARP_WIDE_INSTR_OFFSETS
	.align		4
        /*0030*/ 	.byte	0x04, 0x31
        /*0032*/ 	.short	(.L_27 - .L_26)


	//   ....[0]....
.L_26:
        /*0034*/ 	.word	0x00000460


	//   ....[1]....
        /*0038*/ 	.word	0x00000490


	//   ....[2]....
        /*003c*/ 	.word	0x00000570


	//----- nvinfo : EIATTR_COOP_GROUP_MASK_REGIDS
	.align		4
.L_27:
        /*0040*/ 	.byte	0x04, 0x29
        /*0042*/ 	.short	(.L_29 - .L_28)


	//   ....[0]....
.L_28:
        /*0044*/ 	.word	0xffffffff


	//   ....[1]....
        /*0048*/ 	.word	0xffffffff


	//   ....[2]....
        /*004c*/ 	.word	0xffffffff


	//   ....[3]....
        /*0050*/ 	.word	0xffffffff


	//   ....[4]....
        /*0054*/ 	.word	0xffffffff


	//----- nvinfo : EIATTR_COOP_GROUP_INSTR_OFFSETS
	.align		4
.L_29:
        /*0058*/ 	.byte	0x04, 0x28
        /*005a*/ 	.short	(.L_31 - .L_30)


	//   ....[0]....
.L_30:
        /*005c*/ 	.word	0x00000060


	//   ....[1]....
        /*0060*/ 	.word	0x00000070


	//   ....[2]....
        /*0064*/ 	.word	0x00000130


	//   ....[3]....
        /*0068*/ 	.word	0x00000370


	//   ....[4]....
        /*006c*/ 	.word	0x00001020


	//----- nvinfo : EIATTR_REG_RECONFIG
	.align		4
.L_31:
        /*0070*/ 	.byte	0x01, 0x54
	.zero		2


	//----- nvinfo : EIATTR_SYSCALL_OFFSETS
	.align		4
        /*0074*/ 	.byte	0x04, 0x46
        /*0076*/ 	.short	(.L_33 - .L_32)


	//   ....[0]....
.L_32:
        /*0078*/ 	.word	0x000011e0


	//----- nvinfo : EIATTR_MBARRIER_INSTR_OFFSETS
	.align		4
.L_33:
        /*007c*/ 	.byte	0x04, 0x39
        /*007e*/ 	.short	(.L_35 - .L_34)


	//   ....[0]....
.L_34:
        /*0080*/ 	.word	0x00000250
        /*0084*/ 	.word	0x000000ff
        /*0088*/ 	.word	0x00000000
        /*008c*/ 	.short	0x0100
        /*008e*/ 	.byte	0x08
	.zero		1


	//   ....[1]....
        /*0090*/ 	.word	0x00000260
        /*0094*/ 	.word	0x000000ff
        /*0098*/ 	.word	0x00000040
        /*009c*/ 	.short	0x0100
        /*009e*/ 	.byte	0x08
	.zero		1


	//   ....[2]....
        /*00a0*/ 	.word	0x00000270
        /*00a4*/ 	.word	0x000000ff
        /*00a8*/ 	.word	0x00000008
        /*00ac*/ 	.short	0x0100
        /*00ae*/ 	.byte	0x08
	.zero		1


	//   ....[3]....
        /*00b0*/ 	.word	0x00000280
        /*00b4*/ 	.word	0x000000ff
        /*00b8*/ 	.word	0x00000048
        /*00bc*/ 	.short	0x0100
        /*00be*/ 	.byte	0x08
	.zero		1


	//   ....[4]....
        /*00c0*/ 	.word	0x00000290
        /*00c4*/ 	.word	0x000000ff
        /*00c8*/ 	.word	0x00000010
        /*00cc*/ 	.short	0x0100
        /*00ce*/ 	.byte	0x08
	.zero		1


	//   ....[5]....
        /*00d0*/ 	.word	0x000002a0
        /*00d4*/ 	.word	0x000000ff
        /*00d8*/ 	.word	0x00000050
        /*00dc*/ 	.short	0x0100
        /*00de*/ 	.byte	0x08
	.zero		1


	//   ....[6]....
        /*00e0*/ 	.word	0x000002b0
        /*00e4*/ 	.word	0x000000ff
        /*00e8*/ 	.word	0x00000018
        /*00ec*/ 	.short	0x0100
        /*00ee*/ 	.byte	0x08
	.zero		1


	//   ....[7]....
        /*00f0*/ 	.word	0x000002c0
        /*00f4*/ 	.word	0x000000ff
        /*00f8*/ 	.word	0x00000058
        /*00fc*/ 	.short	0x0100
        /*00fe*/ 	.byte	0x08
	.zero		1


	//   ....[8]....
        /*0100*/ 	.word	0x000002d0
        /*0104*/ 	.word	0x000000ff
        /*0108*/ 	.word	0x00000020
        /*010c*/ 	.short	0x0100
        /*010e*/ 	.byte	0x08
	.zero		1


	//   ....[9]....
        /*0110*/ 	.word	0x000002e0
        /*0114*/ 	.word	0x000000ff
        /*0118*/ 	.word	0x00000060
        /*011c*/ 	.short	0x0100
        /*011e*/ 	.byte	0x08
	.zero		1


	//   ....[10]....
        /*0120*/ 	.word	0x000002f0
        /*0124*/ 	.word	0x000000ff
        /*0128*/ 	.word	0x00000028
        /*012c*/ 	.short	0x0100
        /*012e*/ 	.byte	0x08
	.zero		1


	//   ....[11]....
        /*0130*/ 	.word	0x00000300
        /*0134*/ 	.word	0x000000ff
        /*0138*/ 	.word	0x00000068
        /*013c*/ 	.short	0x0100
        /*013e*/ 	.byte	0x08
	.zero		1


	//   ....[12]....
        /*0140*/ 	.word	0x00000310
        /*0144*/ 	.word	0x000000ff
        /*0148*/ 	.word	0x00000030
        /*014c*/ 	.short	0x0100
        /*014e*/ 	.byte	0x08
	.zero		1


	//   ....[13]....
        /*0150*/ 	.word	0x00000320
        /*0154*/ 	.word	0x000000ff
        /*0158*/ 	.word	0x00000070
        /*015c*/ 	.short	0x0100
        /*015e*/ 	.byte	0x08
	.zero		1


	//   ....[14]....
        /*0160*/ 	.word	0x00000330
        /*0164*/ 	.word	0x000000ff
        /*0168*/ 	.word	0x00000038
        /*016c*/ 	.short	0x0100
        /*016e*/ 	.byte	0x08
	.zero		1


	//   ....[15]....
        /*0170*/ 	.word	0x00000340
        /*0174*/ 	.word	0x000000ff
        /*0178*/ 	.word	0x00000078
        /*017c*/ 	.short	0x0100
        /*017e*/ 	.byte	0x08
	.zero		1


	//   ....[16]....
        /*0180*/ 	.word	0x000005e0
        /*0184*/ 	.word	0x000000ff
        /*0188*/ 	.word	0x00000090
        /*018c*/ 	.short	0x0100
        /*018e*/ 	.byte	0x06
	.zero		1


	//   ....[17]....
        /*0190*/ 	.word	0x00000640
        /*0194*/ 	.word	0x000000ff
        /*0198*/ 	.word	0x00000098
        /*019c*/ 	.short	0x0100
        /*019e*/ 	.byte	0x06
	.zero		1


	//   ....[18]....
        /*01a0*/ 	.word	0x00001260
        /*01a4*/ 	.word	0x00000003
        /*01a8*/ 	.word	0x00000000
        /*01ac*/ 	.short	0x010a
        /*01ae*/ 	.byte	0x3f
	.zero		1


	//   ....[19]....
        /*01b0*/ 	.word	0x000012a0
        /*01b4*/ 	.word	0x00000003
        /*01b8*/ 	.word	0x00000000
        /*01bc*/ 	.short	0x010a
        /*01be*/ 	.byte	0x3f
	.zero		1


	//   ....[20]....
        /*01c0*/ 	.word	0x000017c0
        /*01c4*/ 	.word	0x000000ff
        /*01c8*/ 	.word	0x00000000
        /*01cc*/ 	.short	0x010a
        /*01ce*/ 	.byte	0x08
	.zero		1


	//   ....[21]....
        /*01d0*/ 	.word	0x00001800
        /*01d4*/ 	.word	0x000000ff
        /*01d8*/ 	.word	0x00000000
        /*01dc*/ 	.short	0x010a
        /*01de*/ 	.byte	0x08
	.zero		1


	//   ....[22]....
        /*01e0*/ 	.word	0x00001be0
        /*01e4*/ 	.word	0x000000ff
        /*01e8*/ 	.word	0x00000000
        /*01ec*/ 	.short	0x0101
        /*01ee*/ 	.byte	0x08
	.zero		1


	//   ....[23]....
        /*01f0*/ 	.word	0x00001dc0
        /*01f4*/ 	.word	0x000000ff
        /*01f8*/ 	.word	0x00000000
        /*01fc*/ 	.short	0x0101
        /*01fe*/ 	.byte	0x04
	.zero		1


	//   ....[24]....
        /*0200*/ 	.word	0x000056e0
        /*0204*/ 	.word	0x0000000c
        /*0208*/ 	.word	0x00000040
        /*020c*/ 	.short	0x010a
        /*020e*/ 	.byte	0x3f
	.zero		1


	//   ....[25]....
        /*0210*/ 	.word	0x00005aa0
        /*0214*/ 	.word	0x00000005
        /*0218*/ 	.word	0x00000098
        /*021c*/ 	.short	0x0101
        /*021e*/ 	.byte	0x3f
	.zero		1


	//   ....[26]....
        /*0220*/ 	.word	0x000061a0
        /*0224*/ 	.word	0x00000007
        /*0228*/ 	.word	0x00000000
        /*022c*/ 	.short	0x010a
        /*022e*/ 	.byte	0x3f
	.zero		1


	//   ....[27]....
        /*0230*/ 	.word	0x00006220
        /*0234*/ 	.word	0x00000006
        /*0238*/ 	.word	0x00000000
        /*023c*/ 	.short	0x010a
        /*023e*/ 	.byte	0x3f
	.zero		1


	//   ....[28]....
        /*0240*/ 	.word	0x000062b0
        /*0244*/ 	.word	0x00000007
        /*0248*/ 	.word	0x00000000
        /*024c*/ 	.short	0x010a
        /*024e*/ 	.byte	0x3f
	.zero		1


	//   ....[29]....
        /*0250*/ 	.word	0x00006340
        /*0254*/ 	.word	0x00000006
        /*0258*/ 	.word	0x00000000
        /*025c*/ 	.short	0x010a
        /*025e*/ 	.byte	0x3f
	.zero		1


	//   ....[30]....
        /*0260*/ 	.word	0x000063d0
        /*0264*/ 	.word	0x00000007
        /*0268*/ 	.word	0x00000000
        /*026c*/ 	.short	0x010a
        /*026e*/ 	.byte	0x3f
	.zero		1


	//   ....[31]....
        /*0270*/ 	.word	0x00006460
        /*0274*/ 	.word	0x00000006
        /*0278*/ 	.word	0x00000000
        /*027c*/ 	.short	0x010a
        /*027e*/ 	.byte	0x3f
	.zero		1


	//   ....[32]....
        /*0280*/ 	.word	0x000064f0
        /*0284*/ 	.word	0x00000007
        /*0288*/ 	.word	0x00000000
        /*028c*/ 	.short	0x010a
        /*028e*/ 	.byte	0x3f
	.zero		1


	//   ....[33]....
        /*0290*/ 	.word	0x00006580
        /*0294*/ 	.word	0x00000005
        /*0298*/ 	.word	0x00000000
        /*029c*/ 	.short	0x010a
        /*029e*/ 	.byte	0x3f
	.zero		1


	//   ....[34]....
        /*02a0*/ 	.word	0x000065e0
        /*02a4*/ 	.word	0x00000003
        /*02a8*/ 	.word	0x00000000
        /*02ac*/ 	.short	0x010a
        /*02ae*/ 	.byte	0x3f
	.zero		1


	//   ....[35]....
        /*02b0*/ 	.word	0x00006640
        /*02b4*/ 	.word	0x00000004
        /*02b8*/ 	.word	0x00000000
        /*02bc*/ 	.short	0x010a
        /*02be*/ 	.byte	0x3f
	.zero		1


	//   ....[36]....
        /*02c0*/ 	.word	0x00006710
        /*02c4*/ 	.word	0x0000000c
        /*02c8*/ 	.word	0x00000040
        /*02cc*/ 	.short	0x010a
        /*02ce*/ 	.byte	0x3f
	.zero		1


	//   ....[37]....
        /*02d0*/ 	.word	0x000067e0
        /*02d4*/ 	.word	0x00000007
        /*02d8*/ 	.word	0x00000000
        /*02dc*/ 	.short	0x010a
        /*02de*/ 	.byte	0x3f
	.zero		1


	//   ....[38]....
        /*02e0*/ 	.word	0x00006830
        /*02e4*/ 	.word	0x00000006
        /*02e8*/ 	.word	0x00000000
        /*02ec*/ 	.short	0x010a
        /*02ee*/ 	.byte	0x3f
	.zero		1


	//   ....[39]....
        /*02f0*/ 	.word	0x00006880
        /*02f4*/ 	.word	0x00000007
        /*02f8*/ 	.word	0x00000000
        /*02fc*/ 	.short	0x010a
        /*02fe*/ 	.byte	0x3f
	.zero		1


	//   ....[40]....
        /*0300*/ 	.word	0x000068d0
        /*0304*/ 	.word	0x00000006
        /*0308*/ 	.word	0x00000000
        /*030c*/ 	.short	0x010a
        /*030e*/ 	.byte	0x3f
	.zero		1


	//   ....[41]....
        /*0310*/ 	.word	0x00006920
        /*0314*/ 	.word	0x00000007
        /*0318*/ 	.word	0x00000000
        /*031c*/ 	.short	0x010a
        /*031e*/ 	.byte	0x3f
	.zero		1


	//   ....[42]....
        /*0320*/ 	.word	0x00006970
        /*0324*/ 	.word	0x00000006
        /*0328*/ 	.word	0x00000000
        /*032c*/ 	.short	0x010a
        /*032e*/ 	.byte	0x3f
	.zero		1


	//   ....[43]....
        /*0330*/ 	.word	0x000069c0
        /*0334*/ 	.word	0x00000007
        /*0338*/ 	.word	0x00000000
        /*033c*/ 	.short	0x010a
        /*033e*/ 	.byte	0x3f
	.zero		1


	//----- nvinfo : EIATTR_NUM_MBARRIERS
	.align		4
.L_35:
        /*0340*/ 	.byte	0x03, 0x38
        /*0342*/ 	.short	0x0012


	//----- nvinfo : EIATTR_EXIT_INSTR_OFFSETS
	.align		4
        /*0344*/ 	.byte	0x04, 0x1c
        /*0346*/ 	.short	(.L_37 - .L_36)


	//   ....[0]....
.L_36:
        /*0348*/ 	.word	0x00000690


	//   ....[1]....
        /*034c*/ 	.word	0x00000f50


	//   ....[2]....
        /*0350*/ 	.word	0x00004d50


	//   ....[3]....
        /*0354*/ 	.word	0x00005380


	//   ....[4]....
        /*0358*/ 	.word	0x000065d0


	//----- nvinfo : EIATTR_MAX_THREADS
	.align		4
.L_37:
        /*035c*/ 	.byte	0x04, 0x05
        /*035e*/ 	.short	(.L_39 - .L_38)
.L_38:
        /*0360*/ 	.word	0x00000180
        /*0364*/ 	.word	0x00000001
        /*0368*/ 	.word	0x00000001


	//----- nvinfo : EIATTR_CRS_STACK_SIZE
	.align		4
.L_39:
        /*036c*/ 	.byte	0x04, 0x1e
        /*036e*/ 	.short	(.L_41 - .L_40)
.L_40:
        /*0370*/ 	.word	0x00000000


	//----- nvinfo : EIATTR_CBANK_PARAM_SIZE
	.align		4
.L_41:
        /*0374*/ 	.byte	0x03, 0x19
        /*0376*/ 	.short	0x0470


	//----- nvinfo : EIATTR_PARAM_CBANK
	.align		4
        /*0378*/ 	.byte	0x04, 0x0a
        /*037a*/ 	.short	(.L_43 - .L_42)
	.align		4
.L_42:
        /*037c*/ 	.word	index@(.nv.constant0._ZN7cutlass13device_kernelINS_4gemm6kernel13GemmUniversalIN4cute5tupleIJiiiiEEENS1_10collective13CollectiveMmaINS1_34MainloopSm90TmaGmmaWarpSpecializedILi8ENS5_IJNS4_1CILi1EEESB_SB_EEENS1_35KernelTmaWarpSpecializedCooperativeEEENS5_IJNSA_ILi192EEENSA_ILi32EEENSA_ILi64EEEEEENS_6half_tENS5_IJlSB_lEEESJ_SK_NS4_8TiledMMAINS4_8MMA_AtomIJNS4_4SM904GMMA25MMA_64x32x16_F32F16F16_SSILNSO_5MajorE0ELSQ_0ELNSO_7ScaleInE1ELSR_1EEEEEENS4_6LayoutINS5_IJNSA_ILi2EEESB_SB_EEENS5_IJSB_NSA_ILi0EEESX_EEEEENS5_IJNS4_10UnderscoreES10_S10_EEEEENS4_13SM90_TMA_LOADENS4_14ComposedLayoutINS4_7SwizzleILi3ELi4ELi3EEENS4_18smem_ptr_flag_bitsILi16EEENSU_INS5_IJNSA_ILi8EEESH_EEENS5_IJSH_SB_EEEEEEEvNS4_8identityES13_S1D_vS1E_EENS_8epilogue10collective6detail29Sm90TmaWarpSpecializedAdapterINS1H_15DefaultEpilogueISJ_SK_SK_NS1G_6thread17LinearCombinationISJ_Li1EffLNS1L_9ScaleType4KindE0ELNS_15FloatRoundStyleE2ESJ_EENS1_15EpilogueDefaultEEEEEvvEEEEvNT_6ParamsE)
        /*0380*/ 	.short	0x0210
        /*0382*/ 	.short	0x0470


	//----- nvinfo : EIATTR_SW_WAR
	.align		4
.L_43:
        /*0384*/ 	.byte	0x04, 0x36
        /*0386*/ 	.short	(.L_45 - .L_44)
.L_44:
        /*0388*/ 	.word	0x00000008
.L_45:


//--------------------- .nv.callgraph             --------------------------
	.section	.nv.callgraph,"",@"SHT_CUDA_CALLGRAPH"
	.align	4
	.sectionentsize	8
	.align		4
        /*0000*/ 	.word	0x00000000
	.align		4
        /*0004*/ 	.word	0xffffffff
	.align		4
        /*0008*/ 	.word	index@(_ZN7cutlass13device_kernelINS_4gemm6kernel13GemmUniversalIN4cute5tupleIJiiiiEEENS1_10collective13CollectiveMmaINS1_34MainloopSm90TmaGmmaWarpSpecializedILi8ENS5_IJNS4_1CILi1EEESB_SB_EEENS1_35KernelTmaWarpSpecializedCooperativeEEENS5_IJNSA_ILi192EEENSA_ILi32EEENSA_ILi64EEEEEENS_6half_tENS5_IJlSB_lEEESJ_SK_NS4_8TiledMMAINS4_8MMA_AtomIJNS4_4SM904GMMA25MMA_64x32x16_F32F16F16_SSILNSO_5MajorE0ELSQ_0ELNSO_7ScaleInE1ELSR_1EEEEEENS4_6LayoutINS5_IJNSA_ILi2EEESB_SB_EEENS5_IJSB_NSA_ILi0EEESX_EEEEENS5_IJNS4_10UnderscoreES10_S10_EEEEENS4_13SM90_TMA_LOADENS4_14ComposedLayoutINS4_7SwizzleILi3ELi4ELi3EEENS4_18smem_ptr_flag_bitsILi16EEENSU_INS5_IJNSA_ILi8EEESH_EEENS5_IJSH_SB_EEEEEEEvNS4_8identityES13_S1D_vS1E_EENS_8epilogue10collective6detail29Sm90TmaWarpSpecializedAdapterINS1H_15DefaultEpilogueISJ_SK_SK_NS1G_6thread17LinearCombinationISJ_Li1EffLNS1L_9ScaleType4KindE0ELNS_15FloatRoundStyleE2ESJ_EENS1_15EpilogueDefaultEEEEEvvEEEEvNT_6ParamsE)
	.align		4
        /*000c*/ 	.word	index@(__assertfail)
	.align		4
        /*0010*/ 	.word	0x00000000
	.align		4
        /*0014*/ 	.word	0xfffffffe
	.align		4
        /*0018*/ 	.word	0x00000000
	.align		4
        /*001c*/ 	.word	0xfffffffd
	.align		4
        /*0020*/ 	.word	0x00000000
	.align		4
        /*0024*/ 	.word	0xfffffffc


//--------------------- .nv.constant4             --------------------------
	.section	.nv.constant4,"a",@progbits
	.align	8
	.align		8
.nv.constant4:
        /*0000*/ 	.dword	__assertfail
	.align		8
        /*0008*/ 	.dword	__unnamed_1
	.align		8
        /*0010*/ 	.dword	_ZN39_INTERNAL_d907dda5_4_k_cu_21a2660a_82914cuda3std3__45__cpo5beginE
	.align		8
        /*0018*/ 	.dword	_ZN39_INTERNAL_d907dda5_4_k_cu_21a2660a_82914cuda3std3__45__cpo3endE
	.align		8
        /*0020*/ 	.dword	_ZN39_INTERNAL_d907dda5_4_k_cu_21a2660a_82914cuda3std3__45__cpo6cbeginE
	.align		8
        /*0028*/ 	.dword	_ZN39_INTERNAL_d907dda5_4_k_cu_21a2660a_82914cuda3std3__45__cpo4cendE
	.align		8
        /*0030*/ 	.dword	_ZN39_INTERNAL_d907dda5_4_k_cu_21a2660a_82914cuda3std3__441_GLOBAL__N__d907dda5_4_k_cu_21a2660a_82916ignoreE
	.align		8
        /*0038*/ 	.dword	_ZN39_INTERNAL_d907dda5_4_k_cu_21a2660a_82914cuda3std3__419piecewise_constructE
	.align		8
        /*0040*/ 	.dword	_ZN39_INTERNAL_d907dda5_4_k_cu_21a2660a_82914cuda3std3__48in_placeE
	.align		8
        /*0048*/ 	.dword	_ZN39_INTERNAL_d907dda5_4_k_cu_21a2660a_82914cuda3std6ranges3__45__cpo4swapE
	.align		8
        /*0050*/ 	.dword	_ZN39_INTERNAL_d907dda5_4_k_cu_21a2660a_82914cuda3std6ranges3__45__cpo9iter_moveE
	.align		8
        /*0058*/ 	.dword	_ZN39_INTERNAL_d907dda5_4_k_cu_21a2660a_82914cute7productE
	.align		8
        /*0060*/ 	.dword	_ZN39_INTERNAL_d907dda5_4_k_cu_21a2660a_82914cute1_E
	.align		8
        /*0068*/ 	.dword	$str$22
	.align		8
        /*0070*/ 	.dword	$str$23


//--------------------- .text._ZN7cutlass13device_kernelINS_4gemm6kernel13GemmUniversalIN4cute5tupleIJiiiiEEENS1_10collective13CollectiveMmaINS1_34MainloopSm90TmaGmmaWarpSpecializedILi8ENS5_IJNS4_1CILi1EEESB_SB_EEENS1_35KernelTmaWarpSpecializedCooperativeEEENS5_IJNSA_ILi192EEENSA_ILi32EEENSA_ILi64EEEEEENS_6half_tENS5_IJlSB_lEEESJ_SK_NS4_8TiledMMAINS4_8MMA_AtomIJNS4_4SM904GMMA25MMA_64x32x16_F32F16F16_SSILNSO_5MajorE0ELSQ_0ELNSO_7ScaleInE1ELSR_1EEEEEENS4_6LayoutINS5_IJNSA_ILi2EEESB_SB_EEENS5_IJSB_NSA_ILi0EEESX_EEEEENS5_IJNS4_10UnderscoreES10_S10_EEEEENS4_13SM90_TMA_LOADENS4_14ComposedLayoutINS4_7SwizzleILi3ELi4ELi3EEENS4_18smem_ptr_flag_bitsILi16EEENSU_INS5_IJNSA_ILi8EEESH_EEENS5_IJSH_SB_EEEEEEEvNS4_8identityES13_S1D_vS1E_EENS_8epilogue10collective6detail29Sm90TmaWarpSpecializedAdapterINS1H_15DefaultEpilogueISJ_SK_SK_NS1G_6thread17LinearCombinationISJ_Li1EffLNS1L_9ScaleType4KindE0ELNS_15FloatRoundStyleE2ESJ_EENS1_15EpilogueDefaultEEEEEvvEEEEvNT_6ParamsE --------------------------
	.section	.text._ZN7cutlass13device_kernelINS_4gemm6kernel13GemmUniversalIN4cute5tupleIJiiiiEEENS1_10collective13CollectiveMmaINS1_34MainloopSm90TmaGmmaWarpSpecializedILi8ENS5_IJNS4_1CILi1EEESB_SB_EEENS1_35KernelTmaWarpSpecializedCooperativeEEENS5_IJNSA_ILi192EEENSA_ILi32EEENSA_ILi64EEEEEENS_6half_tENS5_IJlSB_lEEESJ_SK_NS4_8TiledMMAINS4_8MMA_AtomIJNS4_4SM904GMMA25MMA_64x32x16_F32F16F16_SSILNSO_5MajorE0ELSQ_0ELNSO_7ScaleInE1ELSR_1EEEEEENS4_6LayoutINS5_IJNSA_ILi2EEESB_SB_EEENS5_IJSB_NSA_ILi0EEESX_EEEEENS5_IJNS4_10UnderscoreES10_S10_EEEEENS4_13SM90_TMA_LOADENS4_14ComposedLayoutINS4_7SwizzleILi3ELi4ELi3EEENS4_18smem_ptr_flag_bitsILi16EEENSU_INS5_IJNSA_ILi8EEESH_EEENS5_IJSH_SB_EEEEEEEvNS4_8identityES13_S1D_vS1E_EENS_8epilogue10collective6detail29Sm90TmaWarpSpecializedAdapterINS1H_15DefaultEpilogueISJ_SK_SK_NS1G_6thread17LinearCombinationISJ_Li1EffLNS1L_9ScaleType4KindE0ELNS_15FloatRoundStyleE2ESJ_EENS1_15EpilogueDefaultEEEEEvvEEEEvNT_6ParamsE,"ax",@progbits
	.align	128
.text._ZN7cutlass13device_kernelINS_4gemm6kernel13GemmUniversalIN4cute5tupleIJiiiiEEENS1_10collective13CollectiveMmaINS1_34MainloopSm90TmaGmmaWarpSpecializedILi8ENS5_IJNS4_1CILi1EEESB_SB_EEENS1_35KernelTmaWarpSpecializedCooperativeEEENS5_IJNSA_ILi192EEENSA_ILi32EEENSA_ILi64EEEEEENS_6half_tENS5_IJlSB_lEEESJ_SK_NS4_8TiledMMAINS4_8MMA_AtomIJNS4_4SM904GMMA25MMA_64x32x16_F32F16F16_SSILNSO_5MajorE0ELSQ_0ELNSO_7ScaleInE1ELSR_1EEEEEENS4_6LayoutINS5_IJNSA_ILi2EEESB_SB_EEENS5_IJSB_NSA_ILi0EEESX_EEEEENS5_IJNS4_10UnderscoreES10_S10_EEEEENS4_13SM90_TMA_LOADENS4_14ComposedLayoutINS4_7SwizzleILi3ELi4ELi3EEENS4_18smem_ptr_flag_bitsILi16EEENSU_INS5_IJNSA_ILi8EEESH_EEENS5_IJSH_SB_EEEEEEEvNS4_8identityES13_S1D_vS1E_EENS_8epilogue10collective6detail29Sm90TmaWarpSpecializedAdapterINS1H_15DefaultEpilogueISJ_SK_SK_NS1G_6thread17LinearCombinationISJ_Li1EffLNS1L_9ScaleType4KindE0ELNS_15FloatRoundStyleE2ESJ_EENS1_15EpilogueDefaultEEEEEvvEEEEvNT_6ParamsE:
        .type           _ZN7cutlass13device_kernelINS_4gemm6kernel13GemmUniversalIN4cute5tupleIJiiiiEEENS1_10collective13CollectiveMmaINS1_34MainloopSm90TmaGmmaWarpSpecializedILi8ENS5_IJNS4_1CILi1EEESB_SB_EEENS1_35KernelTmaWarpSpecializedCooperativeEEENS5_IJNSA_ILi192EEENSA_ILi32EEENSA_ILi64EEEEEENS_6half_tENS5_IJlSB_lEEESJ_SK_NS4_8TiledMMAINS4_8MMA_AtomIJNS4_4SM904GMMA25MMA_64x32x16_F32F16F16_SSILNSO_5MajorE0ELSQ_0ELNSO_7ScaleInE1ELSR_1EEEEEENS4_6LayoutINS5_IJNSA_ILi2EEESB_SB_EEENS5_IJSB_NSA_ILi0EEESX_EEEEENS5_IJNS4_10UnderscoreES10_S10_EEEEENS4_13SM90_TMA_LOADENS4_14ComposedLayoutINS4_7SwizzleILi3ELi4ELi3EEENS4_18smem_ptr_flag_bitsILi16EEENSU_INS5_IJNSA_ILi8EEESH_EEENS5_IJSH_SB_EEEEEEEvNS4_8identityES13_S1D_vS1E_EENS_8epilogue10collective6detail29Sm90TmaWarpSpecializedAdapterINS1H_15DefaultEpilogueISJ_SK_SK_NS1G_6thread17LinearCombinationISJ_Li1EffLNS1L_9ScaleType4KindE0ELNS_15FloatRoundStyleE2ESJ_EENS1_15EpilogueDefaultEEEEEvvEEEEvNT_6ParamsE,@function
        .size           _ZN7cutlass13device_kernelINS_4gemm6kernel13GemmUniversalIN4cute5tupleIJiiiiEEENS1_10collective13CollectiveMmaINS1_34MainloopSm90TmaGmmaWarpSpecializedILi8ENS5_IJNS4_1CILi1EEESB_SB_EEENS1_35KernelTmaWarpSpecializedCooperativeEEENS5_IJNSA_ILi192EEENSA_ILi32EEENSA_ILi64EEEEEENS_6half_tENS5_IJlSB_lEEESJ_SK_NS4_8TiledMMAINS4_8MMA_AtomIJNS4_4SM904GMMA25MMA_64x32x16_F32F16F16_SSILNSO_5MajorE0ELSQ_0ELNSO_7ScaleInE1ELSR_1EEEEEENS4_6LayoutINS5_IJNSA_ILi2EEESB_SB_EEENS5_IJSB_NSA_ILi0EEESX_EEEEENS5_IJNS4_10UnderscoreES10_S10_EEEEENS4_13SM90_TMA_LOADENS4_14ComposedLayoutINS4_7SwizzleILi3ELi4ELi3EEENS4_18smem_ptr_flag_bitsILi16EEENSU_INS5_IJNSA_ILi8EEESH_EEENS5_IJSH_SB_EEEEEEEvNS4_8identityES13_S1D_vS1E_EENS_8epilogue10collective6detail29Sm90TmaWarpSpecializedAdapterINS1H_15DefaultEpilogueISJ_SK_SK_NS1G_6thread17LinearCombinationISJ_Li1EffLNS1L_9ScaleType4KindE0ELNS_15FloatRoundStyleE2ESJ_EENS1_15EpilogueDefaultEEEEEvvEEEEvNT_6ParamsE,(.L_x_137 - _ZN7cutlass13device_kernelINS_4gemm6kernel13GemmUniversalIN4cute5tupleIJiiiiEEENS1_10collective13CollectiveMmaINS1_34MainloopSm90TmaGmmaWarpSpecializedILi8ENS5_IJNS4_1CILi1EEESB_SB_EEENS1_35KernelTmaWarpSpecializedCooperativeEEENS5_IJNSA_ILi192EEENSA_ILi32EEENSA_ILi64EEEEEENS_6half_tENS5_IJlSB_lEEESJ_SK_NS4_8TiledMMAINS4_8MMA_AtomIJNS4_4SM904GMMA25MMA_64x32x16_F32F16F16_SSILNSO_5MajorE0ELSQ_0ELNSO_7ScaleInE1ELSR_1EEEEEENS4_6LayoutINS5_IJNSA_ILi2EEESB_SB_EEENS5_IJSB_NSA_ILi0EEESX_EEEEENS5_IJNS4_10UnderscoreES10_S10_EEEEENS4_13SM90_TMA_LOADENS4_14ComposedLayoutINS4_7SwizzleILi3ELi4ELi3EEENS4_18smem_ptr_flag_bitsILi16EEENSU_INS5_IJNSA_ILi8EEESH_EEENS5_IJSH_SB_EEEEEEEvNS4_8identityES13_S1D_vS1E_EENS_8epilogue10collective6detail29Sm90TmaWarpSpecializedAdapterINS1H_15DefaultEpilogueISJ_SK_SK_NS1G_6thread17LinearCombinationISJ_Li1EffLNS1L_9ScaleType4KindE0ELNS_15FloatRoundStyleE2ESJ_EENS1_15EpilogueDefaultEEEEEvvEEEEvNT_6ParamsE)
        .other          _ZN7cutlass13device_kernelINS_4gemm6kernel13GemmUniversalIN4cute5tupleIJiiiiEEENS1_10collective13CollectiveMmaINS1_34MainloopSm90TmaGmmaWarpSpecializedILi8ENS5_IJNS4_1CILi1EEESB_SB_EEENS1_35KernelTmaWarpSpecializedCooperativeEEENS5_IJNSA_ILi192EEENSA_ILi32EEENSA_ILi64EEEEEENS_6half_tENS5_IJlSB_lEEESJ_SK_NS4_8TiledMMAINS4_8MMA_AtomIJNS4_4SM904GMMA25MMA_64x32x16_F32F16F16_SSILNSO_5MajorE0ELSQ_0ELNSO_7ScaleInE1ELSR_1EEEEEENS4_6LayoutINS5_IJNSA_ILi2EEESB_SB_EEENS5_IJSB_NSA_ILi0EEESX_EEEEENS5_IJNS4_10UnderscoreES10_S10_EEEEENS4_13SM90_TMA_LOADENS4_14ComposedLayoutINS4_7SwizzleILi3ELi4ELi3EEENS4_18smem_ptr_flag_bitsILi16EEENSU_INS5_IJNSA_ILi8EEESH_EEENS5_IJSH_SB_EEEEEEEvNS4_8identityES13_S1D_vS1E_EENS_8epilogue10collective6detail29Sm90TmaWarpSpecializedAdapterINS1H_15DefaultEpilogueISJ_SK_SK_NS1G_6thread17LinearCombinationISJ_Li1EffLNS1L_9ScaleType4KindE0ELNS_15FloatRoundStyleE2ESJ_EENS1_15EpilogueDefaultEEEEEvvEEEEvNT_6ParamsE,@"STO_CUDA_ENTRY STV_DEFAULT"
_ZN7cutlass13device_kernelINS_4gemm6kernel13GemmUniversalIN4cute5tupleIJiiiiEEENS1_10collective13CollectiveMmaINS1_34MainloopSm90TmaGmmaWarpSpecializedILi8ENS5_IJNS4_1CILi1EEESB_SB_EEENS1_35KernelTmaWarpSpecializedCooperativeEEENS5_IJNSA_ILi192EEENSA_ILi32EEENSA_ILi64EEEEEENS_6half_tENS5_IJlSB_lEEESJ_SK_NS4_8TiledMMAINS4_8MMA_AtomIJNS4_4SM904GMMA25MMA_64x32x16_F32F16F16_SSILNSO_5MajorE0ELSQ_0ELNSO_7ScaleInE1ELSR_1EEEEEENS4_6LayoutINS5_IJNSA_ILi2EEESB_SB_EEENS5_IJSB_NSA_ILi0EEESX_EEEEENS5_IJNS4_10UnderscoreES10_S10_EEEEENS4_13SM90_TMA_LOADENS4_14ComposedLayoutINS4_7SwizzleILi3ELi4ELi3EEENS4_18smem_ptr_flag_bitsILi16EEENSU_INS5_IJNSA_ILi8EEESH_EEENS5_IJSH_SB_EEEEEEEvNS4_8identityES13_S1D_vS1E_EENS_8epilogue10collective6detail29Sm90TmaWarpSpecializedAdapterINS1H_15DefaultEpilogueISJ_SK_SK_NS1G_6thread17LinearCombinationISJ_Li1EffLNS1L_9ScaleType4KindE0ELNS_15FloatRoundStyleE2ESJ_EENS1_15EpilogueDefaultEEEEEvvEEEEvNT_6ParamsE:
[----:B------:R-:W0:Y:S01]  /*0000*/  LDC R1, c[0x0][0x28] ;  /* 0x00000a00ff017b82 */ /* 0x000e220000000800 */
[----:B------:R-:W1:Y:S01]  /*0010*/  S2R R18, SR_TID.X ;  /* 0x0000000000127919 */ /* 0x000e620000002100 */
[----:B------:R-:W-:Y:S01]  /*0020*/  ELECT P0, URZ, PT ;  /* 0x00000000003f782f */ /* 0x000fe20003800000 */
[----:B------:R-:W-:Y:S01]  /*0030*/  BSSY B0, `(.L_x_0) ;  /* 0x000000f000007945 */ /* 0x000fe20003800000 */
[--C-:B-1----:R-:W-:Y:S02]  /*0040*/  SHF.R.U32.HI R0, RZ, 0x5, R18.reuse ;  /* 0x00000005ff007819 */ /* 0x102fe40000011612 */
[----:B------:R-:W-:-:S03]  /*0050*/  SHF.R.U32.HI R22, RZ, 0x7, R18 ;  /* 0x00000007ff167819 */ /* 0x000fc60000011612 */
[----:B------:R-:W1:Y:S04]  /*0060*/  SHFL.IDX PT, R5, R0, RZ, 0x1f ;  /* 0x00001fff00057589 */ /* 0x000e6800000e0000 */
[----:B------:R2:W3:Y:S01]  /*0070*/  SHFL.IDX PT, R8, R22, RZ, 0x1f ;  /* 0x00001fff16087589 */ /* 0x0004e200000e0000 */
[----:B-1----:R-:W-:-:S13]  /*0080*/  ISETP.NE.OR P0, PT, R5, RZ, !P0 ;  /* 0x000000ff0500720c */ /* 0x002fda0004705670 */
[----:B0-23--:R-:W-:Y:S05]  /*0090*/  @P0 BRA `(.L_x_1) ;  /* 0x0000000000200947 */ /* 0x00dfea0003800000 */
[----:B------:R-:W-:Y:S02]  /*00a0*/  ULDC.64 UR4, c[0x0][0x198] ;  /* 0x0000660000047ab9 */ /* 0x000fe40000000a00 */
[----:B------:R-:W-:Y:S02]  /*00b0*/  UIADD3 UR6, UP0, UR4, 0xf0, URZ ;  /* 0x000000f004067890 */ /* 0x000fe4000ff1e03f */
[----:B------:R-:W-:Y:S02]  /*00c0*/  UIADD3 UR4, UP1, UR4, 0x1f0, URZ ;  /* 0x000001f004047890 */ /* 0x000fe4000ff3e03f */
[----:B------:R-:W-:Y:S02]  /*00d0*/  UIADD3.X UR7, URZ, UR5, URZ, UP0, !UPT ;  /* 0x000000053f077290 */ /* 0x000fe400087fe43f */
[----:B------:R-:W-:-:S07]  /*00e0*/  UIADD3.X UR5, URZ, UR5, URZ, UP1, !UPT ;  /* 0x000000053f057290 */ /* 0x000fce0008ffe43f */
[----:B------:R0:W-:Y:S02]  /*00f0*/  UTMACCTL.PF [UR6] ;  /* 0x00000000060079b9 */ /* 0x0001e40008040000 */
[----:B------:R0:W-:Y:S02]  /*0100*/  UTMACCTL.PF [UR4] ;  /* 0x00000000040079b9 */ /* 0x0001e40008040000 */
[----:B0-----:R-:W-:Y:S01]  /*0110*/  NOP ;  /* 0x0000000000007918 */ /* 0x001fe20000000000 */
.L_x_1:
[----:B------:R-:W-:Y:S05]  /*0120*/  BSYNC B0 ;  /* 0x0000000000007941 */ /* 0x000fea0003800000 */
.L_x_0:
[----:B------:R-:W0:Y:S02]  /*0130*/  SHFL.IDX PT, R2, R0, RZ, 0x1f ;  /* 0x00001fff00027589 */ /* 0x000e2400000e0000 */
[----:B0-----:R-:W-:-:S13]  /*0140*/  ISETP.NE.AND P0, PT, R2, RZ, PT ;  /* 0x000000ff0200720c */ /* 0x001fda0003f05270 */
[----:B------:R-:W-:Y:S05]  /*0150*/  @P0 BRA `(.L_x_2) ;  /* 0x0000000000840947 */ /* 0x000fea0003800000 */
[----:B------:R-:W-:Y:S01]  /*0160*/  ELECT P0, URZ, PT ;  /* 0x00000000003f782f */ /* 0x000fe20003800000 */
[----:B------:R-:W-:-:S12]  /*0170*/  BSSY B0, `(.L_x_2) ;  /* 0x000001f000007945 */ /* 0x000fd80003800000 */
[----:B------:R-:W-:Y:S05]  /*0180*/  @!P0 BRA `(.L_x_3) ;  /* 0x0000000000748947 */ /* 0x000fea0003800000 */
[----:B------:R-:W0:Y:S01]  /*0190*/  S2UR UR8, SR_CgaCtaId ;  /* 0x00000000000879c3 */ /* 0x000e220000008800 */
[----:B------:R-:W-:Y:S01]  /*01a0*/  UMOV UR4, 0x400 ;  /* 0x0000040000047882 */ /* 0x000fe20000000000 */
[----:B------:R-:W-:Y:S01]  /*01b0*/  UMOV UR5, 0x1 ;  /* 0x0000000100057882 */ /* 0x000fe20000000000 */
[----:B------:R-:W-:Y:S02]  /*01c0*/  UMOV UR6, 0x100 ;  /* 0x0000010000067882 */ /* 0x000fe40000000000 */
[----:B------:R-:W-:-:S04]  /*01d0*/  UIADD3 UR6, -UR6, 0x100000, URZ ;  /* 0x0010000006067890 */ /* 0x000fc8000fffe13f */
[----:B------:R-:W-:Y:S02]  /*01e0*/  USHF.L.U32 UR7, UR6, 0xb, URZ ;  /* 0x0000000b06077899 */ /* 0x000fe4000800063f */
[----:B------:R-:W-:Y:S02]  /*01f0*/  USHF.L.U32 UR6, UR6, 0x1, URZ ;  /* 0x0000000106067899 */ /* 0x000fe4000800063f */
[----:B0-----:R-:W-:Y:S02]  /*0200*/  ULEA UR8, UR8, UR4, 0x18 ;  /* 0x0000000408087291 */ /* 0x001fe4000f8ec03f */
[----:B------:R-:W-:-:S04]  /*0210*/  UIADD3 UR4, -UR5, 0x100000, URZ ;  /* 0x0010000005047890 */ /* 0x000fc8000fffe13f */
[----:B------:R-:W-:Y:S02]  /*0220*/  USHF.L.U32 UR5, UR4, 0xb, URZ ;  /* 0x0000000b04057899 */ /* 0x000fe4000800063f */
[----:B------:R-:W-:Y:S01]  /*0230*/  USHF.L.U32 UR4, UR4, 0x1, URZ ;  /* 0x0000000104047899 */ /* 0x000fe2000800063f */
[----:B------:R-:W0:Y:S11]  /*0240*/  FENCE.VIEW.ASYNC.S ;  /* 0x00000000000073c6 */ /* 0x000e360000000000 */
[----:B0-----:R0:W1:Y:S01]  /*0250*/  SYNCS.EXCH.64 URZ, [UR8], UR4 ;  /* 0x00000004083f75b2 */ /* 0x0010620008000100 */
[----:B------:R0:W2:Y:S01]  /*0260*/  SYNCS.EXCH.64 URZ, [UR8+0x40], UR6 ;  /* 0x00004006083f75b2 */ /* 0x0000a20008000100 */
[----:B------:R0:W3:Y:S01]  /*0270*/  SYNCS.EXCH.64 URZ, [UR8+0x8], UR4 ;  /* 0x00000804083f75b2 */ /* 0x0000e20008000100 */
[----:B------:R0:W4:Y:S01]  /*0280*/  SYNCS.EXCH.64 URZ, [UR8+0x48], UR6 ;  /* 0x00004806083f75b2 */ /* 0x0001220008000100 */
[----:B------:R0:W0:Y:S01]  /*0290*/  SYNCS.EXCH.64 URZ, [UR8+0x10], UR4 ;  /* 0x00001004083f75b2 */ /* 0x0000220008000100 */
        /* <DEDUP_REMOVED lines=11> */
[----:B------:R-:W-:Y:S01]  /*0350*/  NOP ;  /* 0x0000000000007918 */ /* 0x000fe20000000000 */
.L_x_3:
[----:B0-----:R-:W-:Y:S05]  /*0360*/  BSYNC B0 ;  /* 0x0000000000007941 */ /* 0x001fea0003800000 */
.L_x_2:
[----:B------:R-:W0:Y:S01]  /*0370*/  SHFL.IDX PT, R0, R0, RZ, 0x1f ;  /* 0x00001fff00007589 */ /* 0x000e2200000e0000 */
[----:B------:R-:W-:Y:S01]  /*0380*/  ELECT P0, URZ, PT ;  /* 0x00000000003f782f */ /* 0x000fe20003800000 */
[----:B------:R-:W5:Y:S01]  /*0390*/  LDC R2, c[0x0][0x65c] ;  /* 0x00019700ff027b82 */ /* 0x000f620000000800 */
[----:B------:R-:W-:Y:S01]  /*03a0*/  SHF.R.S32.HI R6, RZ, 0x1f, R5 ;  /* 0x0000001fff067819 */ /* 0x000fe20000011405 */
[----:B------:R-:W1:Y:S01]  /*03b0*/  S2R R3, SR_CTAID.Y ;  /* 0x0000000000037919 */ /* 0x000e620000002600 */
[----:B------:R-:W-:Y:S01]  /*03c0*/  UMOV UR4, 0x20 ;  /* 0x0000002000047882 */ /* 0x000fe20000000000 */
[----:B------:R-:W-:Y:S01]  /*03d0*/  ISETP.NE.AND P2, PT, R8, RZ, PT ;  /* 0x000000ff0800720c */ /* 0x000fe20003f45270 */
[----:B------:R-:W-:Y:S01]  /*03e0*/  NOP ;  /* 0x0000000000007918 */ /* 0x000fe20000000000 */
[----:B------:R-:W2:Y:S01]  /*03f0*/  S2R R4, SR_CTAID.X ;  /* 0x0000000000047919 */ /* 0x000ea20000002500 */
[----:B------:R-:W-:Y:S01]  /*0400*/  LEA.HI R6, R6, R5, RZ, 0x2 ;  /* 0x0000000506067211 */ /* 0x000fe200078f10ff */
[----:B------:R-:W-:Y:S01]  /*0410*/  NOP ;  /* 0x0000000000007918 */ /* 0x000fe20000000000 */
[----:B0-----:R-:W-:-:S02]  /*0420*/  ISETP.NE.OR P0, PT, R0, RZ, !P0 ;  /* 0x000000ff0000720c */ /* 0x001fc40004705670 */
[----:B-----5:R-:W-:-:S04]  /*0430*/  ISETP.NE.AND P3, PT, R2, 0x1, PT ;  /* 0x000000010200780c */ /* 0x020fc80003f65270 */
[----:B------:R-:W-:Y:S02]  /*0440*/  P2R R0, PR, RZ, 0x8 ;  /* 0x00000008ff007803 */ /* 0x000fe40000000000 */
[----:B------:R-:W-:-:S05]  /*0450*/  LOP3.LUT R0, R6, 0xfffffffc, RZ, 0xc0, !PT ;  /* 0xfffffffc06007812 */ /* 0x000fca00078ec0ff */
[----:B------:R-:W-:Y:S01]  /*0460*/  VOTEU.ALL UP0, P0 ;  /* 0x00000000003f7886 */ /* 0x000fe20000000000 */
[----:B------:R-:W-:Y:S01]  /*0470*/  IMAD.IADD R0, R5, 0x1, -R0 ;  /* 0x0000000105007824 */ /* 0x000fe200078e0a00 */
[----:B------:R-:W2:Y:S01]  /*0480*/  @P3 LDC R17, c[0x0][0x10] ;  /* 0x00000400ff113b82 */ /* 0x000ea20000000800 */
[----:B------:R-:W-:Y:S01]  /*0490*/  VOTEU.ALL UP1, P0 ;  /* 0x00000000003f7886 */ /* 0x000fe20000020000 */
[----:B-1----:R-:W-:Y:S01]  /*04a0*/  @P3 IMAD.MOV.U32 R6, RZ, RZ, R3 ;  /* 0x000000ffff063224 */ /* 0x002fe200078e0003 */
[----:B------:R-:W-:Y:S01]  /*04b0*/  @!UP0 UMOV UR6, 0x400 ;  /* 0x0000040000068882 */ /* 0x000fe20000000000 */
[----:B------:R-:W-:-:S04]  /*04c0*/  @!UP0 UIADD3 UR4, -UR4, 0x100000, URZ ;  /* 0x0010000004048890 */ /* 0x000fc8000fffe13f */
[----:B------:R-:W-:Y:S02]  /*04d0*/  @!UP0 USHF.L.U32 UR5, UR4, 0xb, URZ ;  /* 0x0000000b04058899 */ /* 0x000fe4000800063f */
[----:B------:R-:W-:Y:S01]  /*04e0*/  @!UP0 USHF.L.U32 UR4, UR4, 0x1, URZ ;  /* 0x0000000104048899 */ /* 0x000fe2000800063f */
[----:B------:R-:W-:Y:S02]  /*04f0*/  @P3 IMAD.MOV.U32 R7, RZ, RZ, RZ ;  /* 0x000000ffff073224 */ /* 0x000fe400078e00ff */
[----:B------:R-:W-:Y:S01]  /*0500*/  IMAD.MOV.U32 R5, RZ, RZ, RZ ;  /* 0x000000ffff057224 */ /* 0x000fe200078e00ff */
[----:B------:R-:W0:Y:S01]  /*0510*/  @!UP0 S2UR UR7, SR_CgaCtaId ;  /* 0x00000000000789c3 */ /* 0x000e220000008800 */
[----:B------:R-:W-:-:S07]  /*0520*/  @P3 IMAD.MOV.U32 R11, RZ, RZ, RZ ;  /* 0x000000ffff0b3224 */ /* 0x000fce00078e00ff */
[----:B------:R-:W1:Y:S01]  /*0530*/  @!P3 LDC R9, c[0x0][0xc] ;  /* 0x00000300ff09bb82 */ /* 0x000e620000000800 */
[----:B--2---:R-:W-:-:S04]  /*0540*/  @P3 IMAD.WIDE.U32 R16, R4, R17, R6 ;  /* 0x0000001104103225 */ /* 0x004fc800078e0006 */
[----:B------:R-:W-:Y:S01]  /*0550*/  @P3 IMAD.IADD R17, R17, 0x1, R11 ;  /* 0x0000000111113824 */ /* 0x000fe200078e020b */
[----:B0-----:R-:W-:Y:S01]  /*0560*/  @!UP0 ULEA UR6, UR7, UR6, 0x18 ;  /* 0x0000000607068291 */ /* 0x001fe2000f8ec03f */
[----:B------:R-:W-:Y:S01]  /*0570*/  VOTEU.ALL UP0, P0 ;  /* 0x00000000003f7886 */ /* 0x000fe20000000000 */
[----:B------:R-:W-:-:S04]  /*0580*/  ISETP.NE.AND P0, PT, R0, 0x3, PT ;  /* 0x000000030000780c */ /* 0x000fc80003f05270 */
[----:B------:R-:W-:Y:S01]  /*0590*/  ISETP.EQ.OR P0, PT, R0, RZ, !P0 ;  /* 0x000000ff0000720c */ /* 0x000fe20004702670 */
[----:B-1----:R-:W-:-:S03]  /*05a0*/  @!P3 IMAD.WIDE.U32 R6, R9, R3, R4 ;  /* 0x000000030906b225 */ /* 0x002fc600078e0004 */
[C---:B------:R-:W-:Y:S01]  /*05b0*/  ISETP.EQ.AND P0, PT, R8.reuse, RZ, P0 ;  /* 0x000000ff0800720c */ /* 0x040fe20000702270 */
[----:B------:R-:W-:Y:S01]  /*05c0*/  VIADD R8, R8, 0xffffffff ;  /* 0xffffffff08087836 */ /* 0x000fe20000000000 */
[----:B------:R-:W0:Y:S02]  /*05d0*/  FENCE.VIEW.ASYNC.S ;  /* 0x00000000000073c6 */ /* 0x000e240000000000 */
[----:B0-----:R0:W3:Y:S01]  /*05e0*/  @!UP0 SYNCS.EXCH.64 URZ, [UR6+0x90], UR4 ;  /* 0x00009004063f85b2 */ /* 0x0010e20008000100 */
[----:B------:R-:W-:Y:S01]  /*05f0*/  @!P3 IMAD.MOV.U32 R16, RZ, RZ, R6 ;  /* 0x000000ffff10b224 */ /* 0x000fe200078e0006 */
[----:B------:R-:W-:Y:S01]  /*0600*/  SEL R19, RZ, 0x1, !P0 ;  /* 0x00000001ff137807 */ /* 0x000fe20004000000 */
[----:B------:R-:W-:Y:S01]  /*0610*/  @!P3 IMAD.MOV.U32 R17, RZ, RZ, R7 ;  /* 0x000000ffff11b224 */ /* 0x000fe200078e0007 */
[----:B------:R-:W-:-:S04]  /*0620*/  ISETP.GE.U32.AND P1, PT, R8, 0x2, PT ;  /* 0x000000020800780c */ /* 0x000fc80003f26070 */
[----:B------:R-:W-:Y:S01]  /*0630*/  SEL R19, R19, 0x2, P1 ;  /* 0x0000000213137807 */ /* 0x000fe20000800000 */
[----:B------:R0:W3:Y:S01]  /*0640*/  @!UP1 SYNCS.EXCH.64 URZ, [UR6+0x98], UR4 ;  /* 0x00009804063f95b2 */ /* 0x0000e20008000100 */
[----:B------:R-:W-:Y:S01]  /*0650*/  NOP ;  /* 0x0000000000007918 */ /* 0x000fe20000000000 */
[----:B---34-:R-:W-:Y:S06]  /*0660*/  BAR.SYNC.DEFER_BLOCKING 0x0 ;  /* 0x0000000000007b1d */ /* 0x018fec0000010000 */
[----:B------:R-:W-:Y:S05]  /*0670*/  @!P2 BRA `(.L_x_4) ;  /* 0x0000004400b8a947 */ /* 0x000fea0003800000 */
[----:B------:R-:W-:-:S13]  /*0680*/  ISETP.GT.U32.AND P0, PT, R8, 0x1, PT ;  /* 0x000000010800780c */ /* 0x000fda0003f04070 */
[----:B0-----:R-:W-:Y:S05]  /*0690*/  @P0 EXIT ;  /* 0x000000000000094d */ /* 0x001fea0003800000 */
[----:B------:R-:W-:Y:S01]  /*06a0*/  ULDC.64 UR4, c[0x0][0x650] ;  /* 0x0001940000047ab9 */ /* 0x000fe20000000a00 */
[----:B------:R-:W-:Y:S01]  /*06b0*/  PRMT R0, RZ, 0x7610, R0 ;  /* 0x00007610ff007816 */ /* 0x000fe20000000000 */
[----:B------:R-:W-:Y:S01]  /*06c0*/  IMAD.MOV.U32 R59, RZ, RZ, -0x1 ;  /* 0xffffffffff3b7424 */ /* 0x000fe200078e00ff */
[----:B------:R-:W-:Y:S01]  /*06d0*/  ISETP.GE.U32.AND P0, PT, R16, UR4, PT ;  /* 0x0000000410007c0c */ /* 0x000fe2000bf06070 */
[----:B------:R-:W-:Y:S02]  /*06e0*/  IMAD.MOV.U32 R58, RZ, RZ, -0x1 ;  /* 0xffffffffff3a7424 */ /* 0x000fe400078e00ff */
[----:B------:R-:W-:Y:S01]  /*06f0*/  IMAD.MOV.U32 R23, RZ, RZ, -0x1 ;  /* 0xffffffffff177424 */ /* 0x000fe200078e00ff */
[----:B------:R-:W-:-:S13]  /*0700*/  ISETP.GE.U32.AND.EX P0, PT, R17, UR5, PT, P0 ;  /* 0x0000000511007c0c */ /* 0x000fda000bf06100 */
[----:B------:R-:W-:Y:S05]  /*0710*/  @P0 BRA `(.L_x_5) ;  /* 0x0000000400540947 */ /* 0x000fea0003800000 */
[----:B------:R-:W0:Y:S01]  /*0720*/  LDC.64 R14, c[0x0][0x628] ;  /* 0x00018a00ff0e7b82 */ /* 0x000e220000000a00 */
[----:B------:R-:W-:Y:S02]  /*0730*/  IMAD.MOV.U32 R6, RZ, RZ, R16 ;  /* 0x000000ffff067224 */ /* 0x000fe400078e0010 */
[----:B------:R-:W-:-:S05]  /*0740*/  IMAD.MOV.U32 R7, RZ, RZ, R17 ;  /* 0x000000ffff077224 */ /* 0x000fca00078e0011 */
[----:B------:R-:W1:Y:S08]  /*0750*/  LDC R0, c[0x0][0x630] ;  /* 0x00018c00ff007b82 */ /* 0x000e700000000800 */
[----:B------:R-:W2:Y:S01]  /*0760*/  LDC.64 R20, c[0x0][0x620] ;  /* 0x00018800ff147b82 */ /* 0x000ea20000000a00 */
[----:B0-----:R-:W-:-:S04]  /*0770*/  ISETP.NE.U32.AND P0, PT, R14, RZ, PT ;  /* 0x000000ff0e00720c */ /* 0x001fc80003f05070 */
[----:B------:R-:W-:-:S13]  /*0780*/  ISETP.NE.AND.EX P0, PT, R15, RZ, PT, P0 ;  /* 0x000000ff0f00720c */ /* 0x000fda0003f05300 */
[----:B-12---:R-:W-:Y:S05]  /*0790*/  @!P0 BRA `(.L_x_6) ;  /* 0x0000000000288947 */ /* 0x006fea0003800000 */
[----:B------:R-:W0:Y:S02]  /*07a0*/  LDC R11, c[0x0][0x634] ;  /* 0x00018d00ff0b7b82 */ /* 0x000e240000000800 */
[----:B0-----:R-:W-:-:S05]  /*07b0*/  IADD3 R11, P0, R16, R11, RZ ;  /* 0x0000000b100b7210 */ /* 0x001fca0007f1e0ff */
[----:B------:R-:W-:-:S04]  /*07c0*/  IMAD.X R13, RZ, RZ, R17, P0 ;  /* 0x000000ffff0d7224 */ /* 0x000fc800000e0611 */
[----:B------:R-:W-:-:S04]  /*07d0*/  IMAD.WIDE.U32 R6, R13, R14, RZ ;  /* 0x0000000e0d067225 */ /* 0x000fc800078e00ff */
[----:B------:R-:W-:-:S04]  /*07e0*/  IMAD.WIDE.U32 R8, P0, R11, R15, R6 ;  /* 0x0000000f0b087225 */ /* 0x000fc80007800006 */
[----:B------:R-:W-:-:S04]  /*07f0*/  IMAD.WIDE.U32 R6, R11, R14, RZ ;  /* 0x0000000e0b067225 */ /* 0x000fc800078e00ff */
[----:B------:R-:W-:Y:S01]  /*0800*/  IMAD.X R11, RZ, RZ, RZ, P0 ;  /* 0x000000ffff0b7224 */ /* 0x000fe200000e06ff */
[----:B------:R-:W-:Y:S01]  /*0810*/  IADD3 RZ, P0, R7, R8, RZ ;  /* 0x0000000807ff7210 */ /* 0x000fe20007f1e0ff */
[----:B------:R-:W-:-:S04]  /*0820*/  IMAD.MOV.U32 R10, RZ, RZ, R9 ;  /* 0x000000ffff0a7224 */ /* 0x000fc800078e0009 */
[----:B------:R-:W-:-:S08]  /*0830*/  IMAD.WIDE.U32.X R6, R13, R15, R10, P0 ;  /* 0x0000000f0d067225 */ /* 0x000fd000000e040a */
.L_x_6:
[-CC-:B------:R-:W-:Y:S01]  /*0840*/  SHF.R.U64 R23, R6, R0.reuse, R7.reuse ;  /* 0x0000000006177219 */ /* 0x180fe20000001207 */
[----:B------:R-:W0:Y:S01]  /*0850*/  LDC R10, c[0x0][0x618] ;  /* 0x00018600ff0a7b82 */ /* 0x000e220000000800 */
[----:B------:R-:W-:Y:S01]  /*0860*/  SHF.R.U32.HI R5, RZ, R0, R7 ;  /* 0x00000000ff057219 */ /* 0x000fe20000011607 */
[----:B------:R-:W-:Y:S01]  /*0870*/  ULDC UR4, c[0x0][0x150] ;  /* 0x0000540000047ab9 */ /* 0x000fe20000000800 */
[----:B------:R-:W-:Y:S02]  /*0880*/  IADD3 R9, P0, RZ, -R23, RZ ;  /* 0x80000017ff097210 */ /* 0x000fe40007f1e0ff */
[----:B------:R-:W-:-:S03]  /*0890*/  I2FP.F32.U32 R0, R4 ;  /* 0x0000000400007245 */ /* 0x000fc60000201000 */
[----:B------:R-:W1:Y:S01]  /*08a0*/  LDC.64 R28, c[0x0][0x640] ;  /* 0x00019000ff1c7b82 */ /* 0x000e620000000a00 */
[----:B------:R-:W-:Y:S02]  /*08b0*/  IMAD.X R11, RZ, RZ, ~R5, P0 ;  /* 0x000000ffff0b7224 */ /* 0x000fe400000e0e05 */
[----:B------:R-:W-:Y:S01]  /*08c0*/  FMUL R0, R0, UR4 ;  /* 0x0000000400007c20 */ /* 0x000fe20008400000 */
[----:B------:R-:W-:Y:S01]  /*08d0*/  IMAD.WIDE.U32 R6, R9, R20, R16 ;  /* 0x0000001409067225 */ /* 0x000fe200078e0010 */
[----:B------:R-:W-:-:S03]  /*08e0*/  ULDC UR4, c[0x0][0x154] ;  /* 0x0000550000047ab9 */ /* 0x000fc60000000800 */
[----:B------:R-:W-:Y:S01]  /*08f0*/  IMAD R8, R11, R20, RZ ;  /* 0x000000140b087224 */ /* 0x000fe200078e02ff */
[----:B------:R-:W2:Y:S01]  /*0900*/  LDC R5, c[0x0][0x144] ;  /* 0x00005100ff057b82 */ /* 0x000ea20000000800 */
[----:B------:R-:W3:Y:S02]  /*0910*/  F2I.U32.TRUNC.NTZ R0, R0 ;  /* 0x0000000000007305 */ /* 0x000ee4000020f000 */
[----:B------:R-:W-:-:S04]  /*0920*/  IMAD R9, R9, R21, R8 ;  /* 0x0000001509097224 */ /* 0x000fc800078e0208 */
[----:B------:R-:W-:Y:S01]  /*0930*/  IMAD.IADD R7, R7, 0x1, R9 ;  /* 0x0000000107077824 */ /* 0x000fe200078e0209 */
[----:B------:R-:W4:Y:S01]  /*0940*/  LDC R12, c[0x0][0x608] ;  /* 0x00018200ff0c7b82 */ /* 0x000f220000000800 */
[----:B------:R-:W-:-:S03]  /*0950*/  IMAD.MOV.U32 R9, RZ, RZ, -0x1 ;  /* 0xffffffffff097424 */ /* 0x000fc600078e00ff */
[-CC-:B0-----:R-:W-:Y:S02]  /*0960*/  SHF.R.U64 R20, R6, R10.reuse, R7.reuse ;  /* 0x0000000a06147219 */ /* 0x181fe40000001207 */
[----:B------:R-:W-:Y:S02]  /*0970*/  I2FP.F32.U32 R6, R3 ;  /* 0x0000000300067245 */ /* 0x000fe40000201000 */
[----:B------:R-:W0:Y:S01]  /*0980*/  LDC R26, c[0x0][0x658] ;  /* 0x00019600ff1a7b82 */ /* 0x000e220000000800 */
[----:B-1----:R-:W-:Y:S01]  /*0990*/  ISETP.NE.U32.AND P0, PT, R28, RZ, PT ;  /* 0x000000ff1c00720c */ /* 0x002fe20003f05070 */
[----:B---3--:R-:W-:Y:S01]  /*09a0*/  IMAD.MOV R8, RZ, RZ, -R0 ;  /* 0x000000ffff087224 */ /* 0x008fe200078e0a00 */
[----:B------:R-:W-:Y:S01]  /*09b0*/  SHF.R.U32.HI R7, RZ, R10, R7 ;  /* 0x0000000aff077219 */ /* 0x000fe20000011607 */
[----:B------:R-:W-:Y:S01]  /*09c0*/  FMUL R6, R6, UR4 ;  /* 0x0000000406067c20 */ /* 0x000fe20008400000 */
[----:B------:R-:W-:-:S03]  /*09d0*/  ISETP.NE.AND.EX P0, PT, R29, RZ, PT, P0 ;  /* 0x000000ff1d00720c */ /* 0x000fc60003f05300 */
[----:B------:R-:W1:Y:S01]  /*09e0*/  LDC R14, c[0x0][0x148] ;  /* 0x00005200ff0e7b82 */ /* 0x000e620000000800 */
[----:B--2---:R-:W-:-:S07]  /*09f0*/  IMAD R0, R5, R8, R4 ;  /* 0x0000000805007224 */ /* 0x004fce00078e0204 */
[----:B------:R-:W2:Y:S01]  /*0a00*/  LDC R24, c[0x0][0x600] ;  /* 0x00018000ff187b82 */ /* 0x000ea20000000800 */
[-CC-:B----4-:R-:W-:Y:S02]  /*0a10*/  SHF.R.U64 R30, R20, R12.reuse, R7.reuse ;  /* 0x0000000c141e7219 */ /* 0x190fe40000001207 */
[----:B------:R-:W-:Y:S01]  /*0a20*/  SHF.R.U32.HI R5, RZ, R12, R7 ;  /* 0x0000000cff057219 */ /* 0x000fe20000011607 */
[----:B------:R-:W-:Y:S01]  /*0a30*/  IMAD.MOV.U32 R7, RZ, RZ, 0x1 ;  /* 0x00000001ff077424 */ /* 0x000fe200078e00ff */
[----:B------:R3:W4:Y:S03]  /*0a40*/  F2I.U32.TRUNC.NTZ R12, R6 ;  /* 0x00000006000c7305 */ /* 0x000726000020f000 */
[----:B------:R-:W1:Y:S01]  /*0a50*/  LDC R15, c[0x0][0x648] ;  /* 0x00019200ff0f7b82 */ /* 0x000e620000000800 */
[-C--:B0-----:R-:W-:Y:S02]  /*0a60*/  SHF.L.U32 R4, R9, R26.reuse, RZ ;  /* 0x0000001a09047219 */ /* 0x081fe400000006ff */
[----:B------:R-:W-:-:S02]  /*0a70*/  SHF.R.U64 R32, R30, R26, R5 ;  /* 0x0000001a1e207219 */ /* 0x000fc40000001205 */
[----:B------:R-:W-:Y:S02]  /*0a80*/  LOP3.LUT R11, RZ, R4, RZ, 0x33, !PT ;  /* 0x00000004ff0b7212 */ /* 0x000fe400078e33ff */
[-C--:B------:R-:W-:Y:S01]  /*0a90*/  SHF.R.U32.HI R5, RZ, R26.reuse, R5 ;  /* 0x0000001aff057219 */ /* 0x080fe20000011605 */
[----:B------:R-:W0:Y:S01]  /*0aa0*/  LDC R21, c[0x0][0x638] ;  /* 0x00018e00ff157b82 */ /* 0x000e220000000800 */
[----:B------:R-:W-:Y:S01]  /*0ab0*/  SHF.L.U32 R10, R7, R26, RZ ;  /* 0x0000001a070a7219 */ /* 0x000fe200000006ff */
[----:B------:R-:W-:-:S06]  /*0ac0*/  IMAD.MOV.U32 R4, RZ, RZ, R32 ;  /* 0x000000ffff047224 */ /* 0x000fcc00078e0020 */
[----:B------:R-:W0:Y:S01]  /*0ad0*/  LDC R59, c[0x0][0x610] ;  /* 0x00018400ff3b7b82 */ /* 0x000e220000000800 */
[----:B---34-:R-:W-:Y:S05]  /*0ae0*/  @!P0 BRA `(.L_x_7) ;  /* 0x0000000000288947 */ /* 0x018fea0003800000 */
[----:B------:R-:W3:Y:S02]  /*0af0*/  LDC R9, c[0x0][0x64c] ;  /* 0x00019300ff097b82 */ /* 0x000ee40000000800 */
[----:B---3--:R-:W-:-:S05]  /*0b00*/  IADD3 R9, P0, R32, R9, RZ ;  /* 0x0000000920097210 */ /* 0x008fca0007f1e0ff */
        /* <DEDUP_REMOVED lines=8> */
.L_x_7:
[----:B-1----:R-:W-:Y:S01]  /*0b90*/  SHF.R.U64 R4, R4, R15, R5 ;  /* 0x0000000f04047219 */ /* 0x002fe20000001205 */
[----:B--2---:R-:W-:Y:S01]  /*0ba0*/  VIADD R5, R24, 0xffffffff ;  /* 0xffffffff18057836 */ /* 0x004fe20000000000 */
[----:B------:R-:W-:Y:S01]  /*0bb0*/  LOP3.LUT R11, R30, R11, RZ, 0xc0, !PT ;  /* 0x0000000b1e0b7212 */ /* 0x000fe200078ec0ff */
[----:B------:R-:W-:Y:S02]  /*0bc0*/  IMAD.MOV R12, RZ, RZ, -R12 ;  /* 0x000000ffff0c7224 */ /* 0x000fe400078e0a0c */
[----:B------:R-:W-:Y:S02]  /*0bd0*/  IMAD.MOV R6, RZ, RZ, -R4 ;  /* 0x000000ffff067224 */ /* 0x000fe400078e0a04 */
[----:B------:R-:W-:Y:S01]  /*0be0*/  IMAD R11, R10, R4, R11 ;  /* 0x000000040a0b7224 */ /* 0x000fe200078e020b */
[----:B------:R-:W-:Y:S01]  /*0bf0*/  LOP3.LUT R4, R20, R5, RZ, 0xc0, !PT ;  /* 0x0000000514047212 */ /* 0x000fe200078ec0ff */
[----:B------:R-:W-:Y:S02]  /*0c00*/  @P3 IMAD R0, R14, R12, R3 ;  /* 0x0000000c0e003224 */ /* 0x000fe400078e0203 */
[----:B0-----:R-:W-:-:S02]  /*0c10*/  IMAD R3, R6, R21, R32 ;  /* 0x0000001506037224 */ /* 0x001fc400078e0220 */
[----:B------:R-:W-:Y:S01]  /*0c20*/  IMAD R59, R11, R59, R0 ;  /* 0x0000003b0b3b7224 */ /* 0x000fe200078e0200 */
[----:B------:R-:W-:Y:S01]  /*0c30*/  MOV R0, 0x1 ;  /* 0x0000000100007802 */ /* 0x000fe20000000f00 */
[----:B------:R-:W-:-:S05]  /*0c40*/  IMAD R4, R3, R24, R4 ;  /* 0x0000001803047224 */ /* 0x000fca00078e0204 */
[----:B------:R-:W-:Y:S02]  /*0c50*/  SEL R58, R4, R59, !P3 ;  /* 0x0000003b043a7207 */ /* 0x000fe40005800000 */
[----:B------:R-:W-:-:S07]  /*0c60*/  SEL R59, R59, R4, !P3 ;  /* 0x000000043b3b7207 */ /* 0x000fce0005800000 */
.L_x_5:
[----:B------:R-:W-:-:S08]  /*0c70*/  NOP ;  /* 0x0000000000007918 */ /* 0x000fd00000000000 */
[----:B------:R-:W0:Y:S02]  /*0c80*/  USETMAXREG.TRY_ALLOC.CTAPOOL UP0, 0xe8 ;  /* 0x000000e8000079c8 */ /* 0x000e240008000600 */
[----:B0-----:R-:W-:-:S13]  /*0c90*/  PLOP3.LUT P0, PT, PT, PT, UP0, 0x80, 0x0 ;  /* 0x000000000000781c */ /* 0x001fda0003f0f008 */
[----:B------:R-:W-:Y:S05]  /*0ca0*/  @!P0 BRA `(.L_x_5) ;  /* 0xfffffffc00f08947 */ /* 0x000fea000383ffff */
[----:B------:R-:W-:Y:S01]  /*0cb0*/  ULDC.64 UR4, c[0x0][0x598] ;  /* 0x0001660000047ab9 */ /* 0x000fe20000000a00 */
[----:B------:R-:W-:Y:S01]  /*0cc0*/  ULDC.64 UR36, c[0x0][0x208] ;  /* 0x0000820000247ab9 */ /* 0x000fe20000000a00 */
[----:B------:R-:W-:-:S04]  /*0cd0*/  ISETP.NE.U32.AND P0, PT, RZ, UR4, PT ;  /* 0x00000004ff007c0c */ /* 0x000fc8000bf05070 */
[----:B------:R-:W-:-:S13]  /*0ce0*/  ISETP.NE.AND.EX P0, PT, RZ, UR5, PT, P0 ;  /* 0x00000005ff007c0c */ /* 0x000fda000bf05300 */
[----:B------:R-:W-:Y:S05]  /*0cf0*/  @!P0 BRA `(.L_x_8) ;  /* 0x00000000001c8947 */ /* 0x000fea0003800000 */
[----:B------:R-:W0:Y:S02]  /*0d00*/  LDC.64 R4, c[0x0][0x598] ;  /* 0x00016600ff047b82 */ /* 0x000e240000000a00 */
[----:B0-----:R-:W2:Y:S02]  /*0d10*/  LDG.E.64 R4, desc[UR36][R4.64] ;  /* 0x0000002404047981 */ /* 0x001ea4000c1e1b00 */
[----:B--2---:R-:W-:-:S04]  /*0d20*/  ISETP.NE.U32.AND P0, PT, R4, RZ, PT ;  /* 0x000000ff0400720c */ /* 0x004fc80003f05070 */
[----:B------:R-:W-:-:S13]  /*0d30*/  ISETP.NE.AND.EX P0, PT, R5, RZ, PT, P0 ;  /* 0x000000ff0500720c */ /* 0x000fda0003f05300 */
[----:B------:R-:W-:Y:S05]  /*0d40*/  @!P0 BRA `(.L_x_8) ;  /* 0x0000000000088947 */ /* 0x000fea0003800000 */
[----:B------:R0:W5:Y:S01]  /*0d50*/  LD.E R56, desc[UR36][R4.64] ;  /* 0x0000002404387980 */ /* 0x000162000c101900 */
[----:B------:R-:W-:Y:S05]  /*0d60*/  BRA `(.L_x_9) ;  /* 0x0000000000247947 */ /* 0x000fea0003800000 */
.L_x_8:
[----:B------:R-:W-:Y:S02]  /*0d70*/  ULDC.64 UR4, c[0x0][0x588] ;  /* 0x0001620000047ab9 */ /* 0x000fe40000000a00 */
[----:B------:R-:W-:-:S04]  /*0d80*/  ISETP.NE.U32.AND P0, PT, RZ, UR4, PT ;  /* 0x00000004ff007c0c */ /* 0x000fc8000bf05070 */
[----:B------:R-:W-:-:S13]  /*0d90*/  ISETP.NE.AND.EX P0, PT, RZ, UR5, PT, P0 ;  /* 0x00000005ff007c0c */ /* 0x000fda000bf05300 */
[----:B------:R-:W-:Y:S05]  /*0da0*/  @!P0 BRA `(.L_x_10) ;  /* 0x00000000000c8947 */ /* 0x000fea0003800000 */
[----:B------:R-:W0:Y:S02]  /*0db0*/  LDC.64 R56, c[0x0][0x588] ;  /* 0x00016200ff387b82 */ /* 0x000e240000000a00 */
[----:B0-----:R1:W5:Y:S01]  /*0dc0*/  LDG.E R56, desc[UR36][R56.64] ;  /* 0x0000002438387981 */ /* 0x001362000c1e1900 */
[----:B------:R-:W-:Y:S05]  /*0dd0*/  BRA `(.L_x_9) ;  /* 0x0000000000087947 */ /* 0x000fea0003800000 */
.L_x_10:
[----:B------:R-:W-:Y:S02]  /*0de0*/  ULDC UR4, c[0x0][0x580] ;  /* 0x0001600000047ab9 */ /* 0x000fe40000000800 */
[----:B------:R-:W-:-:S07]  /*0df0*/  IMAD.U32 R56, RZ, RZ, UR4 ;  /* 0x00000004ff387e24 */ /* 0x000fce000f8e00ff */
.L_x_9:
[----:B------:R-:W-:Y:S02]  /*0e00*/  ULDC.64 UR4, c[0x0][0x5a0] ;  /* 0x0001680000047ab9 */ /* 0x000fe40000000a00 */
[----:B------:R-:W-:-:S04]  /*0e10*/  ISETP.NE.U32.AND P0, PT, RZ, UR4, PT ;  /* 0x00000004ff007c0c */ /* 0x000fc8000bf05070 */
[----:B------:R-:W-:-:S13]  /*0e20*/  ISETP.NE.AND.EX P0, PT, RZ, UR5, PT, P0 ;  /* 0x00000005ff007c0c */ /* 0x000fda000bf05300 */
[----:B------:R-:W-:Y:S05]  /*0e30*/  @!P0 BRA `(.L_x_11) ;  /* 0x00000000001c8947 */ /* 0x000fea0003800000 */
[----:B0-----:R-:W0:Y:S02]  /*0e40*/  LDC.64 R4, c[0x0][0x5a0] ;  /* 0x00016800ff047b82 */ /* 0x001e240000000a00 */
[----:B0-----:R-:W2:Y:S02]  /*0e50*/  LDG.E.64 R4, desc[UR36][R4.64] ;  /* 0x0000002404047981 */ /* 0x001ea4000c1e1b00 */
[----:B--2---:R-:W-:-:S04]  /*0e60*/  ISETP.NE.U32.AND P0, PT, R4, RZ, PT ;  /* 0x000000ff0400720c */ /* 0x004fc80003f05070 */
[----:B------:R-:W-:-:S13]  /*0e70*/  ISETP.NE.AND.EX P0, PT, R5, RZ, PT, P0 ;  /* 0x000000ff0500720c */ /* 0x000fda0003f05300 */
[----:B------:R-:W-:Y:S05]  /*0e80*/  @!P0 BRA `(.L_x_11) ;  /* 0x0000000000088947 */ /* 0x000fea0003800000 */
[----:B-1----:R0:W5:Y:S01]  /*0e90*/  LD.E R57, desc[UR36][R4.64] ;  /* 0x0000002404397980 */ /* 0x002162000c101900 */
[----:B------:R-:W-:Y:S05]  /*0ea0*/  BRA `(.L_x_12) ;  /* 0x0000000000247947 */ /* 0x000fea0003800000 */
.L_x_11:
[----:B------:R-:W-:Y:S02]  /*0eb0*/  ULDC.64 UR4, c[0x0][0x590] ;  /* 0x0001640000047ab9 */ /* 0x000fe40000000a00 */
[----:B------:R-:W-:-:S04]  /*0ec0*/  ISETP.NE.U32.AND P0, PT, RZ, UR4, PT ;  /* 0x00000004ff007c0c */ /* 0x000fc8000bf05070 */
[----:B------:R-:W-:-:S13]  /*0ed0*/  ISETP.NE.AND.EX P0, PT, RZ, UR5, PT, P0 ;  /* 0x00000005ff007c0c */ /* 0x000fda000bf05300 */
[----:B------:R-:W-:Y:S05]  /*0ee0*/  @!P0 BRA `(.L_x_13) ;  /* 0x00000000000c8947 */ /* 0x000fea0003800000 */
[----:B0-----:R-:W1:Y:S02]  /*0ef0*/  LDC.64 R4, c[0x0][0x590] ;  /* 0x00016400ff047b82 */ /* 0x001e640000000a00 */
[----:B-1----:R1:W5:Y:S01]  /*0f00*/  LDG.E R57, desc[UR36][R4.64] ;  /* 0x0000002404397981 */ /* 0x002362000c1e1900 */
[----:B------:R-:W-:Y:S05]  /*0f10*/  BRA `(.L_x_12) ;  /* 0x0000000000087947 */ /* 0x000fea0003800000 */
.L_x_13:
[----:B------:R-:W-:Y:S02]  /*0f20*/  ULDC UR4, c[0x0][0x584] ;  /* 0x0001610000047ab9 */ /* 0x000fe40000000800 */
[----:B-1----:R-:W-:-:S07]  /*0f30*/  IMAD.U32 R57, RZ, RZ, UR4 ;  /* 0x00000004ff397e24 */ /* 0x002fce000f8e00ff */
.L_x_12:
[----:B------:R-:W-:-:S13]  /*0f40*/  LOP3.LUT P0, RZ, R0, 0xff, RZ, 0xc0, !PT ;  /* 0x000000ff00ff7812 */ /* 0x000fda000780c0ff */
[----:B------:R-:W-:Y:S05]  /*0f50*/  @!P0 EXIT ;  /* 0x000000000000894d */ /* 0x000fea0003800000 */
[----:B------:R-:W-:Y:S01]  /*0f60*/  ULDC UR4, c[0x0][0x28c] ;  /* 0x0000a30000047ab9 */ /* 0x000fe20000000800 */
[----:B------:R-:W-:Y:S01]  /*0f70*/  LOP3.LUT R74, R19, 0x1, RZ, 0xfc, !PT ;  /* 0x00000001134a7812 */ /* 0x000fe200078efcff */
[----:B------:R-:W-:Y:S01]  /*0f80*/  UIADD3 UR4, UR4, 0x3f, URZ ;  /* 0x0000003f04047890 */ /* 0x000fe2000fffe03f */
[----:B------:R-:W-:Y:S01]  /*0f90*/  UMOV UR38, URZ ;  /* 0x0000003f00267c82 */ /* 0x000fe20008000000 */
[----:B------:R-:W-:Y:S02]  /*0fa0*/  UMOV UR39, URZ ;  /* 0x0000003f00277c82 */ /* 0x000fe40008000000 */
[----:B------:R-:W-:-:S04]  /*0fb0*/  USHF.R.S32.HI UR5, URZ, 0x1f, UR4 ;  /* 0x0000001f3f057899 */ /* 0x000fc80008011404 */
[----:B------:R-:W-:-:S04]  /*0fc0*/  ULEA.HI UR5, UR5, UR4, URZ, 0x6 ;  /* 0x0000000405057291 */ /* 0x000fc8000f8f303f */
[----:B------:R-:W-:-:S12]  /*0fd0*/  USHF.R.S32.HI UR40, URZ, 0x6, UR5 ;  /* 0x000000063f287899 */ /* 0x000fd80008011405 */
.L_x_93:
[----:B------:R-:W-:Y:S01]  /*0fe0*/  LOP3.LUT R0, R18, 0x80, RZ, 0xc0, !PT ;  /* 0x0000008012007812 */ /* 0x000fe200078ec0ff */
[----:B------:R-:W2:Y:S01]  /*0ff0*/  S2UR UR7, SR_CgaCtaId ;  /* 0x00000000000779c3 */ /* 0x000ea20000008800 */
[----:B------:R-:W-:Y:S02]  /*1000*/  UMOV UR6, 0x400 ;  /* 0x0000040000067882 */ /* 0x000fe40000000000 */
[----:B------:R-:W-:-:S06]  /*1010*/  SHF.R.U32.HI R0, RZ, 0x7, R0 ;  /* 0x00000007ff007819 */ /* 0x000fcc0000011600 */
[----:B---3--:R-:W3:Y:S01]  /*1020*/  SHFL.IDX PT, R0, R0, RZ, 0x1f ;  /* 0x00001fff00007589 */ /* 0x008ee200000e0000 */
[----:B--2---:R-:W-:Y:S01]  /*1030*/  ULEA UR42, UR7, UR6, 0x18 ;  /* 0x00000006072a7291 */ /* 0x004fe2000f8ec03f */
[----:B---3--:R-:W-:-:S13]  /*1040*/  R2UR UR4, R0 ;  /* 0x00000000000472ca */ /* 0x008fda00000e0000 */
[----:B------:R-:W-:-:S04]  /*1050*/  ULEA.HI UR5, UR4, UR4, URZ, 0x1 ;  /* 0x0000000404057291 */ /* 0x000fc8000f8f083f */
[----:B------:R-:W-:-:S04]  /*1060*/  ULOP3.LUT UR5, UR5, 0x7fffe, URZ, 0xc0, !UPT ;  /* 0x0007fffe05057892 */ /* 0x000fc8000f8ec03f */
[----:B------:R-:W-:-:S03]  /*1070*/  UIADD3 UR5, UR4, -UR5, URZ ;  /* 0x8000000504057290 */ /* 0x000fc6000fffe03f */
[----:B------:R-:W-:Y:S01]  /*1080*/  ULDC UR4, c[0x0][0x28c] ;  /* 0x0000a30000047ab9 */ /* 0x000fe20000000800 */
[----:B------:R-:W-:Y:S01]  /*1090*/  ULEA UR5, UR5, UR42, 0xd ;  /* 0x0000002a05057291 */ /* 0x000fe2000f8e683f */
[----:B------:R-:W-:-:S03]  /*10a0*/  ISETP.LT.AND P0, PT, RZ, UR4, PT ;  /* 0x00000004ff007c0c */ /* 0x000fc6000bf01270 */
[----:B------:R-:W-:-:S04]  /*10b0*/  UIADD3 UR5, UR5, 0x180, URZ ;  /* 0x0000018005057890 */ /* 0x000fc8000fffe03f */
[----:B------:R-:W-:-:S04]  /*10c0*/  USHF.R.U32.HI UR5, URZ, 0x4, UR5 ;  /* 0x000000043f057899 */ /* 0x000fc80008011605 */
[----:B------:R-:W-:Y:S02]  /*10d0*/  ULOP3.LUT UR41, UR5, 0x3fff, URZ, 0xc0, !UPT ;  /* 0x00003fff05297892 */ /* 0x000fe4000f8ec03f */
[----:B01--45:R-:W-:Y:S10]  /*10e0*/  @P0 BRA `(.L_x_14) ;  /* 0x0000000000400947 */ /* 0x033ff40003800000 */
[----:B------:R-:W-:Y:S01]  /*10f0*/  MOV R0, 0x0 ;  /* 0x0000000000007802 */ /* 0x000fe20000000f00 */
[----:B------:R-:W-:Y:S01]  /*1100*/  ULDC.64 UR4, c[0x4][0x68] ;  /* 0x01001a0000047ab9 */ /* 0x000fe20000000a00 */
[----:B------:R-:W-:Y:S01]  /*1110*/  ULDC.64 UR6, c[0x4][0x8] ;  /* 0x0100020000067ab9 */ /* 0x000fe20000000a00 */
[----:B01----:R-:W-:Y:S01]  /*1120*/  IMAD.U32 R4, RZ, RZ, UR4 ;  /* 0x00000004ff047e24 */ /* 0x003fe2000f8e00ff */
[----:B------:R0:W1:Y:S01]  /*1130*/  LDC.64 R14, c[0x4][R0] ;  /* 0x01000000000e7b82 */ /* 0x0000620000000a00 */
[----:B------:R-:W-:Y:S01]  /*1140*/  IMAD.U32 R5, RZ, RZ, UR5 ;  /* 0x00000005ff057e24 */ /* 0x000fe2000f8e00ff */
[----:B------:R-:W-:Y:S01]  /*1150*/  ULDC.64 UR4, c[0x4][0x70] ;  /* 0x01001c0000047ab9 */ /* 0x000fe20000000a00 */
[----:B------:R-:W-:Y:S02]  /*1160*/  IMAD.U32 R10, RZ, RZ, UR6 ;  /* 0x00000006ff0a7e24 */ /* 0x000fe4000f8e00ff */
[----:B------:R-:W-:Y:S02]  /*1170*/  IMAD.U32 R6, RZ, RZ, UR4 ;  /* 0x00000004ff067e24 */ /* 0x000fe4000f8e00ff */
[----:B------:R-:W-:-:S02]  /*1180*/  IMAD.U32 R7, RZ, RZ, UR5 ;  /* 0x00000005ff077e24 */ /* 0x000fc4000f8e00ff */
[----:B------:R-:W-:Y:S02]  /*1190*/  IMAD.U32 R11, RZ, RZ, UR7 ;  /* 0x00000007ff0b7e24 */ /* 0x000fe4000f8e00ff */
[----:B------:R-:W-:Y:S02]  /*11a0*/  IMAD.MOV.U32 R8, RZ, RZ, 0x1e1 ;  /* 0x000001e1ff087424 */ /* 0x000fe400078e00ff */
[----:B------:R-:W-:Y:S02]  /*11b0*/  IMAD.MOV.U32 R12, RZ, RZ, 0x1 ;  /* 0x00000001ff0c7424 */ /* 0x000fe400078e00ff */
[----:B0-----:R-:W-:-:S07]  /*11c0*/  IMAD.MOV.U32 R13, RZ, RZ, RZ ;  /* 0x000000ffff0d7224 */ /* 0x001fce00078e00ff */
[----:B------:R-:W-:-:S07]  /*11d0*/  LEPC R20, `(.L_x_14) ;  /* 0x000000001014794e */ /* 0x000fce0000000000 */
[----:B-1---5:R-:W-:Y:S05]  /*11e0*/  CALL.ABS.NOINC R14 ;  /* 0x000000000e007343 */ /* 0x022fea0003c00000 */
.L_x_14:
[----:B------:R-:W-:-:S13]  /*11f0*/  ISETP.NE.AND P0, PT, R74, 0x3, PT ;  /* 0x000000034a00780c */ /* 0x000fda0003f05270 */
[----:B------:R-:W-:Y:S05]  /*1200*/  @!P0 BRA `(.L_x_15) ;  /* 0x0000000000048947 */ /* 0x000fea0003800000 */
[----:B------:R-:W-:Y:S01]  /*1210*/  BPT.TRAP 0x1 ;  /* 0x000000040000795c */ /* 0x000fe20000300000 */
.L_x_15:
[----:B------:R-:W-:Y:S02]  /*1220*/  IMAD.U32 R3, RZ, RZ, UR39 ;  /* 0x00000027ff037e24 */ /* 0x000fe4000f8e00ff */
[----:B------:R-:W-:-:S03]  /*1230*/  IMAD.U32 R0, RZ, RZ, UR38 ;  /* 0x00000026ff007e24 */ /* 0x000fc6000f8e00ff */
[----:B------:R-:W-:Y:S02]  /*1240*/  LEA R3, R3, UR42, 0x3 ;  /* 0x0000002a03037c11 */ /* 0x000fe4000f8e18ff */
[----:B------:R-:W-:-:S04]  /*1250*/  SHF.L.U32 R0, R0, 0x1f, RZ ;  /* 0x0000001f00007819 */ /* 0x000fc800000006ff */
[----:B------:R2:W3:Y:S01]  /*1260*/  SYNCS.PHASECHK.TRANS64.TRYWAIT P1, [R3+URZ], R0 ;  /* 0x00000000030075a7 */ /* 0x0004e2000802017f */
[----:B------:R-:W-:Y:S05]  /*1270*/  @!P0 BRA `(.L_x_16) ;  /* 0x0000000000048947 */ /* 0x000fea0003800000 */
[----:B------:R-:W-:Y:S01]  /*1280*/  BPT.TRAP 0x1 ;  /* 0x000000040000795c */ /* 0x000fe20000300000 */
.L_x_16:
[----:B---3--:R-:W-:Y:S05]  /*1290*/  @P1 BRA `(.L_x_17) ;  /* 0x0000000000081947 */ /* 0x008fea0003800000 */
[----:B------:R-:W3:Y:S02]  /*12a0*/  SYNCS.PHASECHK.TRANS64.TRYWAIT P1, [R3+URZ], R0 ;  /* 0x00000000030075a7 */ /* 0x000ee4000802017f */
[----:B---3--:R-:W-:Y:S05]  /*12b0*/  @!P1 BRA `(.L_x_18) ;  /* 0x0000005000c89947 */ /* 0x008fea0003800000 */
.L_x_17:
[----:B------:R-:W-:-:S04]  /*12c0*/  UISETP.LT.AND UP0, UPT, UR40, 0x1, UPT ;  /* 0x000000012800788c */ /* 0x000fc8000bf01270 */
[----:B------:R-:W-:-:S04]  /*12d0*/  USEL UR4, UR40, 0x1, UP0 ;  /* 0x0000000128047887 */ /* 0x000fc80008000000 */
[----:B------:R-:W-:-:S06]  /*12e0*/  UIADD3 UR4, UR40, -UR4, URZ ;  /* 0x8000000428047290 */ /* 0x000fcc000fffe03f */
[----:B--23--:R-:W-:Y:S01]  /*12f0*/  IMAD.U32 R0, RZ, RZ, UR4 ;  /* 0x00000004ff007e24 */ /* 0x00cfe2000f8e00ff */
[----:B------:R-:W-:Y:S05]  /*1300*/  WARPSYNC.ALL ;  /* 0x0000000000007948 */ /* 0x000fea0003800000 */
[----:B------:R-:W-:Y:S01]  /*1310*/  ISETP.GE.AND P1, PT, R0, 0x1, PT ;  /* 0x000000010000780c */ /* 0x000fe20003f26270 */
[----:B------:R-:W-:Y:S01]  /*1320*/  UIADD3 UR4, UR42, 0x30180, URZ ;  /* 0x000301802a047890 */ /* 0x000fe2000fffe03f */
[----:B------:R-:W-:Y:S01]  /*1330*/  WARPGROUP.ARRIVE ;  /* 0x00000000000079c5 */ /* 0x000fe20000000000 */
[----:B------:R-:W-:Y:S01]  /*1340*/  UMOV UR9, 0x40000040 ;  /* 0x4000004000097882 */ /* 0x000fe20000000000 */
[----:B------:R-:W-:Y:S01]  /*1350*/  UMOV UR11, 0x40000040 ;  /* 0x40000040000b7882 */ /* 0x000fe20000000000 */
[----:B------:R-:W-:-:S04]  /*1360*/  USHF.R.U32.HI UR4, URZ, 0x4, UR4 ;  /* 0x000000043f047899 */ /* 0x000fc80008011604 */
[----:B------:R-:W-:Y:S02]  /*1370*/  ULOP3.LUT UR5, UR4, 0x3fff, URZ, 0xc0, !UPT ;  /* 0x00003fff04057892 */ /* 0x000fe4000f8ec03f */
[----:B------:R-:W-:Y:S02]  /*1380*/  ULOP3.LUT UR4, UR41, 0x10000, URZ, 0xfc, !UPT ;  /* 0x0001000029047892 */ /* 0x000fe4000f8efc3f */
[----:B------:R-:W-:Y:S02]  /*1390*/  ULOP3.LUT UR5, UR5, 0x10000, URZ, 0xfc, !UPT ;  /* 0x0001000005057892 */ /* 0x000fe4000f8efc3f */
[----:B------:R-:W-:Y:S02]  /*13a0*/  UIMAD UR7, UR39, 0x600, UR4 ;  /* 0x00000600270778a4 */ /* 0x000fe4000f8e0204 */
[----:B------:R-:W-:Y:S02]  /*13b0*/  ULEA UR6, UR39, UR5, 0x8 ;  /* 0x0000000527067291 */ /* 0x000fe4000f8e403f */
[----:B------:R-:W-:-:S03]  /*13c0*/  UIADD3 UR12, UR7, 0x400, URZ ;  /* 0x00000400070c7890 */ /* 0x000fc6000fffe03f */
[----:B------:R-:W-:Y:S02]  /*13d0*/  UMOV UR8, UR7 ;  /* 0x0000000700087c82 */ /* 0x000fe40008000000 */
[----:B------:R-:W-:Y:S02]  /*13e0*/  UMOV UR10, UR6 ;  /* 0x00000006000a7c82 */ /* 0x000fe40008000000 */
[----:B------:R-:W-:Y:S01]  /*13f0*/  HGMMA.64x32x16.F32 R40, gdesc[UR8], RZ, !UPT, gsb0 ;  /* 0x00600000082879f0 */ /* 0x000fe2000c0008ff */
[----:B------:R-:W-:Y:S01]  /*1400*/  UMOV UR8, UR12 ;  /* 0x0000000c00087c82 */ /* 0x000fe20008000000 */
[----:B------:R-:W-:Y:S01]  /*1410*/  UMOV UR9, 0x40000040 ;  /* 0x4000004000097882 */ /* 0x000fe20000000000 */
[----:B------:R-:W-:Y:S01]  /*1420*/  UIADD3 UR12, UR7, 0x402, URZ ;  /* 0x00000402070c7890 */ /* 0x000fe2000fffe03f */
[----:B------:R-:W-:Y:S02]  /*1430*/  WARPGROUP.DEPBAR.LE gsb0, 0x0 ;  /* 0x00008000000079c5 */ /* 0x000fe40000010000 */
[----:B------:R-:W-:-:S06]  /*1440*/  WARPGROUP.ARRIVE ;  /* 0x00000000000079c5 */ /* 0x000fcc0000000000 */
[----:B------:R-:W-:Y:S01]  /*1450*/  HGMMA.64x32x16.F32 R24, gdesc[UR8], RZ, !UPT, gsb0 ;  /* 0x00600000081879f0 */ /* 0x000fe2000c0008ff */
[----:B------:R-:W-:Y:S02]  /*1460*/  UIADD3 UR8, UR7, 0x2, URZ ;  /* 0x0000000207087890 */ /* 0x000fe4000fffe03f */
[----:B------:R-:W-:Y:S01]  /*1470*/  UIADD3 UR10, UR6, 0x2, URZ ;  /* 0x00000002060a7890 */ /* 0x000fe2000fffe03f */
[----:B------:R-:W-:Y:S01]  /*1480*/  UMOV UR9, 0x40000040 ;  /* 0x4000004000097882 */ /* 0x000fe20000000000 */
[----:B------:R-:W-:Y:S01]  /*1490*/  UMOV UR11, 0x40000040 ;  /* 0x40000040000b7882 */ /* 0x000fe20000000000 */
[----:B------:R-:W-:Y:S02]  /*14a0*/  WARPGROUP.DEPBAR.LE gsb0, 0x0 ;  /* 0x00008000000079c5 */ /* 0x000fe40000010000 */
[----:B------:R-:W-:-:S06]  /*14b0*/  WARPGROUP.ARRIVE ;  /* 0x00000000000079c5 */ /* 0x000fcc0000000000 */
[----:B------:R-:W-:Y:S01]  /*14c0*/  HGMMA.64x32x16.F32 R40, gdesc[UR8], R40, gsb0 ;  /* 0x00600000082879f0 */ /* 0x000fe20008000828 */
[----:B------:R-:W-:Y:S01]  /*14d0*/  UMOV UR8, UR12 ;  /* 0x0000000c00087c82 */ /* 0x000fe20008000000 */
[----:B------:R-:W-:Y:S01]  /*14e0*/  UMOV UR9, 0x40000040 ;  /* 0x4000004000097882 */ /* 0x000fe20000000000 */
[----:B------:R-:W-:Y:S01]  /*14f0*/  UIADD3 UR12, UR7, 0x404, URZ ;  /* 0x00000404070c7890 */ /* 0x000fe2000fffe03f */
[----:B------:R-:W-:Y:S02]  /*1500*/  WARPGROUP.DEPBAR.LE gsb0, 0x0 ;  /* 0x00008000000079c5 */ /* 0x000fe40000010000 */
[----:B------:R-:W-:-:S06]  /*1510*/  WARPGROUP.ARRIVE ;  /* 0x00000000000079c5 */ /* 0x000fcc0000000000 */
[----:B------:R-:W-:Y:S01]  /*1520*/  HGMMA.64x32x16.F32 R24, gdesc[UR8], R24, gsb0 ;  /* 0x00600000081879f0 */ /* 0x000fe20008000818 */
        /* <DEDUP_REMOVED lines=9> */
[----:B------:R-:W-:Y:S02]  /*15c0*/  WARPGROUP.DEPBAR.LE gsb0, 0x0 ;  /* 0x00008000000079c5 */ /* 0x000fe40000010000 */
[----:B------:R-:W-:-:S06]  /*15d0*/  WARPGROUP.ARRIVE ;  /* 0x00000000000079c5 */ /* 0x000fcc0000000000 */
[----:B------:R-:W-:Y:S01]  /*15e0*/  HGMMA.64x32x16.F32 R24, gdesc[UR8], R24, gsb0 ;  /* 0x00600000081879f0 */ /* 0x000fe20008000818 */
[----:B------:R-:W-:Y:S02]  /*15f0*/  UIADD3 UR8, UR7, 0x6, URZ ;  /* 0x0000000607087890 */ /* 0x000fe4000fffe03f */
[----:B------:R-:W-:Y:S01]  /*1600*/  UIADD3 UR10, UR6, 0x6, URZ ;  /* 0x00000006060a7890 */ /* 0x000fe2000fffe03f */
[----:B------:R-:W-:Y:S01]  /*1610*/  UMOV UR9, 0x40000040 ;  /* 0x4000004000097882 */ /* 0x000fe20000000000 */
[----:B------:R-:W-:Y:S01]  /*1620*/  UMOV UR11, 0x40000040 ;  /* 0x40000040000b7882 */ /* 0x000fe20000000000 */
[----:B------:R-:W-:Y:S01]  /*1630*/  UIADD3 UR7, UR7, 0x406, URZ ;  /* 0x0000040607077890 */ /* 0x000fe2000fffe03f */
[----:B------:R-:W-:Y:S02]  /*1640*/  WARPGROUP.DEPBAR.LE gsb0, 0x0 ;  /* 0x00008000000079c5 */ /* 0x000fe40000010000 */
[----:B------:R-:W-:-:S06]  /*1650*/  WARPGROUP.ARRIVE ;  /* 0x00000000000079c5 */ /* 0x000fcc0000000000 */
[----:B------:R-:W-:Y:S01]  /*1660*/  HGMMA.64x32x16.F32 R40, gdesc[UR8], R40, gsb0 ;  /* 0x00600000082879f0 */ /* 0x000fe20008000828 */
[----:B------:R-:W-:Y:S01]  /*1670*/  UMOV UR8, UR7 ;  /* 0x0000000700087c82 */ /* 0x000fe20008000000 */
[----:B------:R-:W-:Y:S01]  /*1680*/  UMOV UR9, 0x40000040 ;  /* 0x4000004000097882 */ /* 0x000fe20000000000 */
[----:B------:R-:W-:Y:S02]  /*1690*/  WARPGROUP.DEPBAR.LE gsb0, 0x0 ;  /* 0x00008000000079c5 */ /* 0x000fe40000010000 */
[----:B------:R-:W-:-:S06]  /*16a0*/  WARPGROUP.ARRIVE ;  /* 0x00000000000079c5 */ /* 0x000fcc0000000000 */
[----:B------:R-:W-:Y:S03]  /*16b0*/  HGMMA.64x32x16.F32 R24, gdesc[UR8], R24, gsb0 ;  /* 0x00600000081879f0 */ /* 0x000fe60008000818 */
[----:B------:R-:W-:Y:S02]  /*16c0*/  WARPGROUP.DEPBAR.LE gsb0, 0x0 ;  /* 0x00008000000079c5 */ /* 0x000fe40000010000 */
[----:B------:R-:W-:Y:S05]  /*16d0*/  @!P1 BRA `(.L_x_19) ;  /* 0x0000000400789947 */ /* 0x000fea0003800000 */
[----:B------:R-:W-:-:S04]  /*16e0*/  UIADD3 UR6, UR39, 0x1, URZ ;  /* 0x0000000127067890 */ /* 0x000fc8000fffe03f */
[----:B------:R-:W-:-:S04]  /*16f0*/  UISETP.NE.AND UP0, UPT, UR6, 0x8, UPT ;  /* 0x000000080600788c */ /* 0x000fc8000bf05270 */
[----:B------:R-:W-:Y:S02]  /*1700*/  USEL UR7, URZ, 0x1, UP0 ;  /* 0x000000013f077887 */ /* 0x000fe40008000000 */
[----:B------:R-:W-:Y:S02]  /*1710*/  USEL UR6, UR6, URZ, UP0 ;  /* 0x0000003f06067287 */ /* 0x000fe40008000000 */
[----:B------:R-:W-:-:S06]  /*1720*/  ULOP3.LUT UR7, UR38, UR7, URZ, 0x3c, !UPT ;  /* 0x0000000726077292 */ /* 0x000fcc000f8e3c3f */
[----:B01----:R-:W-:Y:S01]  /*1730*/  IMAD.U32 R5, RZ, RZ, UR7 ;  /* 0x00000007ff057e24 */ /* 0x003fe2000f8e00ff */
[----:B------:R-:W-:-:S06]  /*1740*/  UMOV UR7, UR39 ;  /* 0x0000002700077c82 */ /* 0x000fcc0008000000 */
.L_x_26:
[----:B01----:R-:W-:Y:S05]  /*1750*/  @!P0 BRA `(.L_x_20) ;  /* 0x0000000000048947 */ /* 0x003fea0003800000 */
[----:B------:R-:W-:Y:S01]  /*1760*/  BPT.TRAP 0x1 ;  /* 0x000000040000795c */ /* 0x000fe20000300000 */
.L_x_20:
[----:B------:R-:W0:Y:S01]  /*1770*/  S2UR UR9, SR_CgaCtaId ;  /* 0x00000000000979c3 */ /* 0x000e220000008800 */
[----:B------:R-:W-:Y:S01]  /*1780*/  UMOV UR8, 0x400 ;  /* 0x0000040000087882 */ /* 0x000fe20000000000 */
[----:B------:R-:W-:Y:S01]  /*1790*/  SHF.L.U32 R3, R5, 0x1f, RZ ;  /* 0x0000001f05037819 */ /* 0x000fe200000006ff */
[----:B0-----:R-:W-:-:S04]  /*17a0*/  ULEA UR15, UR9, UR8, 0x18 ;  /* 0x00000008090f7291 */ /* 0x001fc8000f8ec03f */
[----:B------:R-:W-:-:S09]  /*17b0*/  ULEA UR8, UR6, UR15, 0x3 ;  /* 0x0000000f06087291 */ /* 0x000fd2000f8e183f */
[----:B------:R0:W1:Y:S01]  /*17c0*/  SYNCS.PHASECHK.TRANS64.TRYWAIT P1, [UR8], R3 ;  /* 0x00000003ff0075a7 */ /* 0x0000620008020148 */
[----:B------:R-:W-:Y:S05]  /*17d0*/  @!P0 BRA `(.L_x_21) ;  /* 0x0000000000048947 */ /* 0x000fea0003800000 */
[----:B------:R-:W-:Y:S01]  /*17e0*/  BPT.TRAP 0x1 ;  /* 0x000000040000795c */ /* 0x000fe20000300000 */
.L_x_21:
[----:B-1----:R-:W-:Y:S05]  /*17f0*/  @P1 BRA `(.L_x_22) ;  /* 0x0000000000081947 */ /* 0x002fea0003800000 */
[----:B------:R-:W1:Y:S02]  /*1800*/  SYNCS.PHASECHK.TRANS64.TRYWAIT P1, [UR8], R3 ;  /* 0x00000003ff0075a7 */ /* 0x000e640008020148 */
[----:B-1----:R-:W-:Y:S05]  /*1810*/  @!P1 BRA `(.L_x_23) ;  /* 0x0000004c00849947 */ /* 0x002fea0003800000 */
.L_x_22:
[----:B------:R-:W-:Y:S01]  /*1820*/  ULEA UR12, UR6, UR5, 0x8 ;  /* 0x00000005060c7291 */ /* 0x000fe2000f8e403f */
[----:B------:R-:W-:Y:S01]  /*1830*/  WARPGROUP.ARRIVE ;  /* 0x00000000000079c5 */ /* 0x000fe20000000000 */
[----:B------:R-:W-:Y:S01]  /*1840*/  UIMAD UR13, UR6, 0x600, UR4 ;  /* 0x00000600060d78a4 */ /* 0x000fe2000f8e0204 */
[----:B------:R-:W-:Y:S01]  /*1850*/  UMOV UR11, 0x40000040 ;  /* 0x40000040000b7882 */ /* 0x000fe20000000000 */
[----:B------:R-:W-:Y:S02]  /*1860*/  UMOV UR9, 0x40000040 ;  /* 0x4000004000097882 */ /* 0x000fe40000000000 */
[----:B------:R-:W-:Y:S01]  /*1870*/  UIADD3 UR14, UR13, 0x400, URZ ;  /* 0x000004000d0e7890 */ /* 0x000fe2000fffe03f */
[----:B------:R-:W-:Y:S02]  /*1880*/  UMOV UR10, UR12 ;  /* 0x0000000c000a7c82 */ /* 0x000fe40008000000 */
[----:B------:R-:W-:Y:S02]  /*1890*/  UMOV UR8, UR13 ;  /* 0x0000000d00087c82 */ /* 0x000fe40008000000 */
[----:B------:R-:W-:Y:S01]  /*18a0*/  HGMMA.64x32x16.F32 R40, gdesc[UR8], R40, gsb0 ;  /* 0x00600000082879f0 */ /* 0x000fe20008000828 */
[----:B------:R-:W-:Y:S01]  /*18b0*/  UMOV UR9, 0x40000040 ;  /* 0x4000004000097882 */ /* 0x000fe20000000000 */
[----:B------:R-:W-:Y:S01]  /*18c0*/  UMOV UR8, UR14 ;  /* 0x0000000e00087c82 */ /* 0x000fe20008000000 */
[----:B------:R-:W-:Y:S01]  /*18d0*/  UIADD3 UR14, UR13, 0x402, URZ ;  /* 0x000004020d0e7890 */ /* 0x000fe2000fffe03f */
[----:B------:R-:W-:-:S02]  /*18e0*/  WARPGROUP.DEPBAR.LE gsb0, 0x0 ;  /* 0x00008000000079c5 */ /* 0x000fc40000010000 */
        /* <DEDUP_REMOVED lines=42> */
[----:B------:R-:W-:Y:S01]  /*1b90*/  BPT.TRAP 0x1 ;  /* 0x000000040000795c */ /* 0x000fe20000300000 */
.L_x_24:
[----:B------:R-:W-:Y:S01]  /*1ba0*/  ULEA UR8, UR7, UR15, 0x3 ;  /* 0x0000000f07087291 */ /* 0x000fe2000f8e183f */
[----:B------:R-:W-:-:S03]  /*1bb0*/  ISETP.GT.U32.AND P1, PT, R19, 0x1, PT ;  /* 0x000000011300780c */ /* 0x000fc60003f24070 */
[----:B------:R-:W-:-:S04]  /*1bc0*/  UIADD3 UR8, UR8, 0x40, URZ ;  /* 0x0000004008087890 */ /* 0x000fc8000fffe03f */
[----:B------:R-:W-:-:S09]  /*1bd0*/  UPRMT UR8, URZ, 0x654, UR8 ;  /* 0x000006543f087896 */ /* 0x000fd20008000008 */
[----:B------:R-:W-:Y:S01]  /*1be0*/  SYNCS.ARRIVE.TRANS64.RED.A1T0 RZ, [UR8], RZ ;  /* 0x000000ffffff79a7 */ /* 0x000fe20008100408 */
[----:B------:R-:W-:Y:S05]  /*1bf0*/  @P1 BRA `(.L_x_25) ;  /* 0x0000000000041947 */ /* 0x000fea0003800000 */
[----:B------:R-:W-:Y:S01]  /*1c00*/  BPT.TRAP 0x1 ;  /* 0x000000040000795c */ /* 0x000fe20000300000 */
.L_x_25:
[----:B------:R-:W-:Y:S01]  /*1c10*/  UIADD3 UR6, UR6, 0x1, URZ ;  /* 0x0000000106067890 */ /* 0x000fe2000fffe03f */
[C---:B------:R-:W-:Y:S01]  /*1c20*/  ISETP.GT.AND P1, PT, R0.reuse, 0x1, PT ;  /* 0x000000010000780c */ /* 0x040fe20003f24270 */
[----:B------:R-:W-:Y:S01]  /*1c30*/  UIADD3 UR7, UR7, 0x1, URZ ;  /* 0x0000000107077890 */ /* 0x000fe2000fffe03f */
[----:B------:R-:W-:Y:S01]  /*1c40*/  VIADD R0, R0, 0xffffffff ;  /* 0xffffffff00007836 */ /* 0x000fe20000000000 */
[----:B------:R-:W-:Y:S02]  /*1c50*/  UISETP.NE.AND UP0, UPT, UR6, 0x8, UPT ;  /* 0x000000080600788c */ /* 0x000fe4000bf05270 */
[----:B------:R-:W-:Y:S02]  /*1c60*/  UISETP.NE.AND UP1, UPT, UR7, 0x8, UPT ;  /* 0x000000080700788c */ /* 0x000fe4000bf25270 */
[----:B------:R-:W-:Y:S02]  /*1c70*/  USEL UR8, URZ, 0x1, UP0 ;  /* 0x000000013f087887 */ /* 0x000fe40008000000 */
[----:B------:R-:W-:-:S02]  /*1c80*/  USEL UR6, UR6, URZ, UP0 ;  /* 0x0000003f06067287 */ /* 0x000fc40008000000 */
[----:B------:R-:W-:Y:S02]  /*1c90*/  USEL UR7, UR7, URZ, UP1 ;  /* 0x0000003f07077287 */ /* 0x000fe40008800000 */
[----:B------:R-:W-:Y:S01]  /*1ca0*/  LOP3.LUT R5, R5, UR8, RZ, 0x3c, !PT ;  /* 0x0000000805057c12 */ /* 0x000fe2000f8e3cff */
[----:B------:R-:W-:Y:S09]  /*1cb0*/  @P1 BRA `(.L_x_26) ;  /* 0xfffffff800a41947 */ /* 0x000ff2000383ffff */
.L_x_19:
[----:B------:R-:W2:Y:S02]  /*1cc0*/  LDC R0, c[0x0][0x28c] ;  /* 0x0000a300ff007b82 */ /* 0x000ea40000000800 */
[----:B--2---:R-:W-:-:S13]  /*1cd0*/  ISETP.GE.AND P1, PT, R0, 0x1, PT ;  /* 0x000000010000780c */ /* 0x004fda0003f26270 */
[----:B------:R-:W-:Y:S05]  /*1ce0*/  @!P1 BRA `(.L_x_27) ;  /* 0x0000000000409947 */ /* 0x000fea0003800000 */
[----:B------:R-:W-:Y:S05]  /*1cf0*/  @!P0 BRA `(.L_x_28) ;  /* 0x0000000000048947 */ /* 0x000fea0003800000 */
[----:B------:R-:W-:Y:S01]  /*1d00*/  BPT.TRAP 0x1 ;  /* 0x000000040000795c */ /* 0x000fe20000300000 */
.L_x_28:
[----:B------:R-:W2:Y:S01]  /*1d10*/  S2UR UR6, SR_CgaCtaId ;  /* 0x00000000000679c3 */ /* 0x000ea20000008800 */
[----:B------:R-:W-:Y:S01]  /*1d20*/  UISETP.LT.AND UP0, UPT, UR40, 0x1, UPT ;  /* 0x000000012800788c */ /* 0x000fe2000bf01270 */
[----:B------:R-:W-:Y:S01]  /*1d30*/  ISETP.GT.U32.AND P0, PT, R19, 0x1, PT ;  /* 0x000000011300780c */ /* 0x000fe20003f04070 */
[----:B------:R-:W-:Y:S02]  /*1d40*/  UMOV UR5, 0x400 ;  /* 0x0000040000057882 */ /* 0x000fe40000000000 */
[----:B------:R-:W-:-:S04]  /*1d50*/  USEL UR4, UR40, 0x1, UP0 ;  /* 0x0000000128047887 */ /* 0x000fc80008000000 */
[----:B------:R-:W-:-:S04]  /*1d60*/  UIADD3 UR4, UR39, UR40, -UR4 ;  /* 0x0000002827047290 */ /* 0x000fc8000fffe804 */
[----:B------:R-:W-:-:S04]  /*1d70*/  USHF.L.U32 UR4, UR4, 0x3, URZ ;  /* 0x0000000304047899 */ /* 0x000fc8000800063f */
[----:B------:R-:W-:Y:S02]  /*1d80*/  ULOP3.LUT UR4, UR4, 0x38, URZ, 0xc0, !UPT ;  /* 0x0000003804047892 */ /* 0x000fe4000f8ec03f */
[----:B--2---:R-:W-:-:S04]  /*1d90*/  ULEA UR5, UR6, UR5, 0x18 ;  /* 0x0000000506057291 */ /* 0x004fc8000f8ec03f */
[----:B------:R-:W-:-:S04]  /*1da0*/  UIADD3 UR4, UR5, 0x40, UR4 ;  /* 0x0000004005047890 */ /* 0x000fc8000fffe004 */
[----:B------:R-:W-:-:S09]  /*1db0*/  UPRMT UR4, URZ, 0x654, UR4 ;  /* 0x000006543f047896 */ /* 0x000fd20008000004 */
[----:B------:R-:W-:Y:S01]  /*1dc0*/  SYNCS.ARRIVE.TRANS64.RED.A1T0 RZ, [UR4], RZ ;  /* 0x000000ffffff79a7 */ /* 0x000fe20008100404 */
[----:B------:R-:W-:Y:S05]  /*1dd0*/  @P0 BRA `(.L_x_27) ;  /* 0x0000000000040947 */ /* 0x000fea0003800000 */
[----:B------:R-:W-:Y:S01]  /*1de0*/  BPT.TRAP 0x1 ;  /* 0x000000040000795c */ /* 0x000fe20000300000 */
.L_x_27:
[----:B01----:R-:W0:Y:S01]  /*1df0*/  LDC R5, c[0x0][0x288] ;  /* 0x0000a200ff057b82 */ /* 0x003e220000000800 */
[----:B------:R-:W-:Y:S01]  /*1e00*/  LOP3.LUT R0, R22, 0x1, RZ, 0xc0, !PT ;  /* 0x0000000116007812 */ /* 0x000fe200078ec0ff */
[----:B------:R-:W-:Y:S01]  /*1e10*/  UIADD3 UR39, UR40, UR39, URZ ;  /* 0x0000002728277290 */ /* 0x000fe2000fffe03f */
[----:B------:R-:W-:Y:S01]  /*1e20*/  SHF.R.U32.HI R3, RZ, 0x2, R18 ;  /* 0x00000002ff037819 */ /* 0x000fe20000011612 */
[----:B------:R-:W-:Y:S01]  /*1e30*/  IMAD R9, R59, 0xc0, RZ ;  /* 0x000000c03b097824 */ /* 0x000fe200078e02ff */
[----:B------:R-:W-:Y:S01]  /*1e40*/  LOP3.LUT R4, R18, 0x60, RZ, 0xc0, !PT ;  /* 0x0000006012047812 */ /* 0x000fe200078ec0ff */
[----:B------:R-:W-:Y:S01]  /*1e50*/  IMAD.SHL.U32 R60, R0, 0x40, RZ ;  /* 0x00000040003c7824 */ /* 0x000fe200078e00ff */
[----:B------:R-:W-:Y:S01]  /*1e60*/  LOP3.LUT R3, R3, 0x7, RZ, 0xc0, !PT ;  /* 0x0000000703037812 */ /* 0x000fe200078ec0ff */
[----:B------:R-:W-:Y:S01]  /*1e70*/  USHF.R.U32.HI UR4, URZ, 0x3, UR39 ;  /* 0x000000033f047899 */ /* 0x000fe20008011627 */
[----:B------:R-:W-:Y:S01]  /*1e80*/  SHF.R.U32.HI R4, RZ, 0x1, R4 ;  /* 0x00000001ff047819 */ /* 0x000fe20000011604 */
[----:B------:R-:W-:Y:S01]  /*1e90*/  IMAD.SHL.U32 R6, R18, 0x2, RZ ;  /* 0x0000000212067824 */ /* 0x000fe200078e00ff */
[--C-:B------:R-:W-:Y:S01]  /*1ea0*/  LOP3.LUT R60, R60, 0x40, R3.reuse, 0xe2, !PT ;  /* 0x000000403c3c7812 */ /* 0x100fe200078ee203 */
[----:B------:R-:W-:Y:S01]  /*1eb0*/  ULOP3.LUT UR4, UR4, 0x1, URZ, 0xc0, !UPT ;  /* 0x0000000104047892 */ /* 0x000fe2000f8ec03f */
[-C--:B------:R-:W-:Y:S01]  /*1ec0*/  IADD3 R3, RZ, -R4.reuse, -R3 ;  /* 0x80000004ff037210 */ /* 0x080fe20007ffe803 */
[----:B------:R-:W-:Y:S01]  /*1ed0*/  ULDC UR8, c[0x0][0x284] ;  /* 0x0000a10000087ab9 */ /* 0x000fe20000000800 */
[----:B------:R-:W-:Y:S01]  /*1ee0*/  UISETP.GT.U32.AND UP1, UPT, UR39, 0x7, UPT ;  /* 0x000000072700788c */ /* 0x000fe2000bf24070 */
[----:B------:R-:W-:Y:S01]  /*1ef0*/  SHF.R.S32.HI R13, RZ, 0x1f, R23 ;  /* 0x0000001fff0d7819 */ /* 0x000fe20000011417 */
[----:B------:R-:W-:Y:S01]  /*1f00*/  UISETP.NE.U32.AND UP0, UPT, UR4, 0x1, UPT ;  /* 0x000000010400788c */ /* 0x000fe2000bf05070 */
[----:B------:R-:W-:Y:S01]  /*1f10*/  IMAD R64, R0, -0x40, R3 ;  /* 0xffffffc000407824 */ /* 0x000fe200078e0203 */
[----:B------:R-:W-:Y:S01]  /*1f20*/  ULDC.64 UR6, c[0x0][0x5d0] ;  /* 0x0001740000067ab9 */ /* 0x000fe20000000a00 */
[----:B------:R-:W-:Y:S01]  /*1f30*/  IMAD.SHL.U32 R3, R58, 0x20, RZ ;  /* 0x000000203a037824 */ /* 0x000fe200078e00ff */
[----:B------:R-:W-:Y:S01]  /*1f40*/  UISETP.LT.U32.AND UP1, UPT, UR40, 0x8, UP1 ;  /* 0x000000082800788c */ /* 0x000fe20008f21070 */
[----:B------:R-:W-:Y:S01]  /*1f50*/  LOP3.LUT R60, R60, R4, RZ, 0xfc, !PT ;  /* 0x000000043c3c7212 */ /* 0x000fe200078efcff */
[----:B------:R-:W-:Y:S01]  /*1f60*/  UISETP.GT.U32.AND UP0, UPT, UR40, 0x7, !UP0 ;  /* 0x000000072800788c */ /* 0x000fe2000c704070 */
[----:B------:R-:W-:Y:S01]  /*1f70*/  LOP3.LUT R0, R18, 0x3, RZ, 0xc0, !PT ;  /* 0x0000000312007812 */ /* 0x000fe200078ec0ff */
[----:B------:R-:W-:Y:S01]  /*1f80*/  IMAD R4, R13, UR6, RZ ;  /* 0x000000060d047c24 */ /* 0x000fe2000f8e02ff */
[C---:B0-----:R-:W-:Y:S01]  /*1f90*/  ISETP.GE.AND P0, PT, R3.reuse, R5, PT ;  /* 0x000000050300720c */ /* 0x041fe20003f06270 */
[----:B------:R-:W-:Y:S01]  /*1fa0*/  USEL UR5, URZ, 0x1, !UP1 ;  /* 0x000000013f057887 */ /* 0x000fe2000c800000 */
[----:B------:R-:W-:Y:S01]  /*1fb0*/  LOP3.LUT R6, R3, 0x6, R6, 0xf8, !PT ;  /* 0x0000000603067812 */ /* 0x000fe200078ef806 */
[----:B------:R-:W-:Y:S01]  /*1fc0*/  USEL UR4, URZ, 0x1, !UP0 ;  /* 0x000000013f047887 */ /* 0x000fe2000c000000 */
[----:B------:R-:W-:Y:S01]  /*1fd0*/  ISETP.GE.OR P0, PT, R9, UR8, P0 ;  /* 0x0000000809007c0c */ /* 0x000fe20008706670 */
[----:B------:R-:W-:Y:S01]  /*1fe0*/  IMAD R0, R0, -0x2, R5 ;  /* 0xfffffffe00007824 */ /* 0x000fe200078e0205 */
[----:B------:R-:W-:Y:S01]  /*1ff0*/  SHF.R.S32.HI R7, RZ, 0x1f, R6 ;  /* 0x0000001fff077819 */ /* 0x000fe20000011406 */
[----:B------:R-:W-:Y:S01]  /*2000*/  IMAD R11, R23, UR7, R4 ;  /* 0x00000007170b7c24 */ /* 0x000fe2000f8e0204 */
[----:B------:R-:W-:Y:S01]  /*2010*/  ULOP3.LUT UR39, UR39, 0x7, URZ, 0xc0, !UPT ;  /* 0x0000000727277892 */ /* 0x000fe2000f8ec03f */
[----:B------:R-:W-:Y:S01]  /*2020*/  IMAD.MOV.U32 R61, RZ, RZ, RZ ;  /* 0x000000ffff3d7224 */ /* 0x000fe200078e00ff */
[----:B------:R-:W-:Y:S01]  /*2030*/  IADD3 R64, -R9, UR8, R64 ;  /* 0x0000000809407c10 */ /* 0x000fe2000fffe140 */
[----:B------:R-:W-:Y:S01]  /*2040*/  IMAD.WIDE.U32 R4, R23, UR6, R6 ;  /* 0x0000000617047c25 */ /* 0x000fe2000f8e0006 */
[----:B------:R-:W-:-:S03]  /*2050*/  ULOP3.LUT UR38, UR4, UR38, UR5, 0x96, !UPT ;  /* 0x0000002604267292 */ /* 0x000fc6000f8e9605 */
[----:B------:R-:W-:Y:S02]  /*2060*/  IMAD.IADD R3, R0, 0x1, -R3 ;  /* 0x0000000100037824 */ /* 0x000fe400078e0a03 */
[----:B------:R-:W-:Y:S02]  /*2070*/  IMAD.IADD R9, R5, 0x1, R11 ;  /* 0x0000000105097824 */ /* 0x000fe400078e020b */
[----:B------:R-:W-:-:S04]  /*2080*/  IMAD.WIDE R60, R59, 0xc0, R60 ;  /* 0x000000c03b3c7825 */ /* 0x000fc800078e023c */
[----:B------:R-:W-:Y:S02]  /*2090*/  IMAD.MOV.U32 R0, RZ, RZ, -0x1 ;  /* 0xffffffffff007424 */ /* 0x000fe400078e00ff */
[----:B------:R-:W-:Y:S01]  /*20a0*/  IMAD.MOV.U32 R8, RZ, RZ, R4 ;  /* 0x000000ffff087224 */ /* 0x000fe200078e0004 */
[----:B------:R-:W-:Y:S06]  /*20b0*/  @P0 BRA `(.L_x_29) ;  /* 0x00000024007c0947 */ /* 0x000fec0003800000 */
[----:B------:R-:W0:Y:S01]  /*20c0*/  LDC.64 R4, c[0x0][0x5c8] ;  /* 0x00017200ff047b82 */ /* 0x000e220000000a00 */
[----:B-----5:R-:W-:Y:S01]  /*20d0*/  FSETP.NEU.AND P1, PT, R57, RZ, PT ;  /* 0x000000ff3900720b */ /* 0x020fe20003f2d000 */
[----:B------:R-:W-:Y:S01]  /*20e0*/  BSSY B0, `(.L_x_29) ;  /* 0x000025c000007945 */ /* 0x000fe20003800000 */
[----:B------:R-:W-:-:S04]  /*20f0*/  ISETP.GT.AND P3, PT, R64, RZ, PT ;  /* 0x000000ff4000720c */ /* 0x000fc80003f64270 */
[----:B------:R-:W-:Y:S01]  /*2100*/  ISETP.GT.AND P0, PT, R3, RZ, P3 ;  /* 0x000000ff0300720c */ /* 0x000fe20001f04270 */
[-C--:B0-----:R-:W-:Y:S02]  /*2110*/  IMAD R10, R61, R4.reuse, RZ ;  /* 0x000000043d0a7224 */ /* 0x081fe400078e02ff */
[----:B------:R-:W-:-:S04]  /*2120*/  IMAD.WIDE.U32 R70, R60, R4, R8 ;  /* 0x000000043c467225 */ /* 0x000fc800078e0008 */
[----:B------:R-:W-:-:S04]  /*2130*/  IMAD R9, R60, R5, R10 ;  /* 0x000000053c097224 */ /* 0x000fc800078e020a */
[----:B------:R-:W-:Y:S01]  /*2140*/  IMAD.IADD R73, R71, 0x1, R9 ;  /* 0x0000000147497824 */ /* 0x000fe200078e0209 */
[----:B------:R-:W-:Y:S06]  /*2150*/  @!P1 BRA `(.L_x_30) ;  /* 0x0000001800c09947 */ /* 0x000fec0003800000 */
[----:B------:R-:W0:Y:S01]  /*2160*/  LDC.64 R10, c[0x0][0x5b8] ;  /* 0x00016e00ff0a7b82 */ /* 0x000e220000000a00 */
[----:B------:R-:W-:-:S07]  /*2170*/  ULDC.64 UR4, c[0x0][0x5c0] ;  /* 0x0001700000047ab9 */ /* 0x000fce0000000a00 */
[----:B------:R-:W1:Y:S08]  /*2180*/  LDC.64 R20, c[0x0][0x5b0] ;  /* 0x00016c00ff147b82 */ /* 0x000e700000000a00 */
[----:B------:R-:W2:Y:S01]  /*2190*/  LDC.64 R8, c[0x0][0x5a8] ;  /* 0x00016a00ff087b82 */ /* 0x000ea20000000a00 */
[----:B0-----:R-:W-:-:S04]  /*21a0*/  IMAD R12, R13, R10, RZ ;  /* 0x0000000a0d0c7224 */ /* 0x001fc800078e02ff */
[C---:B------:R-:W-:Y:S02]  /*21b0*/  IMAD R11, R23.reuse, R11, R12 ;  /* 0x0000000b170b7224 */ /* 0x040fe400078e020c */
[----:B------:R-:W-:-:S04]  /*21c0*/  IMAD.WIDE.U32 R12, R23, R10, R6 ;  /* 0x0000000a170c7225 */ /* 0x000fc800078e0006 */
[----:B-1----:R-:W-:Y:S01]  /*21d0*/  IMAD R14, R61, R20, RZ ;  /* 0x000000143d0e7224 */ /* 0x002fe200078e02ff */
[----:B------:R-:W-:-:S03]  /*21e0*/  IADD3 R15, R13, R11, RZ ;  /* 0x0000000b0d0f7210 */ /* 0x000fc60007ffe0ff */
[----:B------:R-:W-:Y:S02]  /*21f0*/  IMAD R71, R60, R21, R14 ;  /* 0x000000153c477224 */ /* 0x000fe400078e020e */
[----:B------:R-:W-:-:S04]  /*2200*/  IMAD.MOV.U32 R14, RZ, RZ, R12 ;  /* 0x000000ffff0e7224 */ /* 0x000fc800078e000c */
[----:B------:R-:W-:-:S04]  /*2210*/  IMAD.WIDE.U32 R58, R60, R20, R14 ;  /* 0x000000143c3a7225 */ /* 0x000fc800078e000e */
[----:B------:R-:W-:Y:S01]  /*2220*/  IMAD.IADD R59, R59, 0x1, R71 ;  /* 0x000000013b3b7824 */ /* 0x000fe200078e0247 */
[----:B--2---:R-:W-:-:S04]  /*2230*/  LEA R62, P1, R58, R8, 0x1 ;  /* 0x000000083a3e7211 */ /* 0x004fc800078208ff */
[----:B------:R-:W-:-:S05]  /*2240*/  LEA.HI.X R63, R58, R9, R59, 0x1, P1 ;  /* 0x000000093a3f7211 */ /* 0x000fca00008f0c3b */
[----:B------:R0:W2:Y:S01]  /*2250*/  @P0 LDG.E.LTC128B.U16 R65, desc[UR36][R62.64] ;  /* 0x000000243e410981 */ /* 0x0000a2000c1e1520 */
[----:B------:R-:W-:Y:S01]  /*2260*/  IMAD.WIDE.U32 R66, R60, R20, R6 ;  /* 0x000000143c427225 */ /* 0x000fe200078e0006 */
[----:B------:R-:W-:Y:S03]  /*2270*/  BSSY B1, `(.L_x_31) ;  /* 0x0000012000017945 */ /* 0x000fe60003800000 */
[----:B------:R-:W-:Y:S02]  /*2280*/  IMAD.IADD R67, R71, 0x1, R67 ;  /* 0x0000000147437824 */ /* 0x000fe400078e0243 */
[----:B------:R-:W-:-:S04]  /*2290*/  IMAD.WIDE.U32 R68, R23, R10, R66 ;  /* 0x0000000a17447225 */ /* 0x000fc800078e0042 */
[----:B0-----:R-:W-:Y:S01]  /*22a0*/  IMAD.SHL.U32 R62, R20, 0x8, RZ ;  /* 0x00000008143e7824 */ /* 0x001fe200078e00ff */
[----:B------:R-:W-:Y:S01]  /*22b0*/  LEA R66, P2, R68, R8, 0x1 ;  /* 0x0000000844427211 */ /* 0x000fe200078408ff */
[----:B--2---:R-:W-:-:S05]  /*22c0*/  HADD2.F32 R58, -RZ, R65.H0_H0 ;  /* 0x20000041ff3a7230 */ /* 0x004fca0000004100 */
[----:B------:R-:W-:Y:S01]  /*22d0*/  FMUL R59, R58, R57 ;  /* 0x000000393a3b7220 */ /* 0x000fe20000400000 */
[----:B------:R-:W-:-:S03]  /*22e0*/  LEA R58, P1, R70, UR4, 0x1 ;  /* 0x00000004463a7c11 */ /* 0x000fc6000f8208ff */
[----:B------:R-:W-:Y:S01]  /*22f0*/  FFMA R59, R40, R56, R59 ;  /* 0x00000038283b7223 */ /* 0x000fe2000000003b */
[----:B------:R-:W-:-:S04]  /*2300*/  IMAD.IADD R40, R11, 0x1, R69 ;  /* 0x000000010b287824 */ /* 0x000fc800078e0245 */
[----:B------:R-:W-:Y:S02]  /*2310*/  F2FP.F16.F32.PACK_AB R63, RZ, R59 ;  /* 0x0000003bff3f723e */ /* 0x000fe400000000ff */
[----:B------:R-:W-:Y:S02]  /*2320*/  LEA.HI.X R59, R70, UR5, R73, 0x1, P1 ;  /* 0x00000005463b7c11 */ /* 0x000fe400088f0c49 */
[----:B------:R-:W-:Y:S02]  /*2330*/  ISETP.GT.AND P1, PT, R3, 0x1, P3 ;  /* 0x000000010300780c */ /* 0x000fe40001f24270 */
[----:B------:R-:W-:Y:S01]  /*2340*/  LEA.HI.X R67, R68, R9, R40, 0x1, P2 ;  /* 0x0000000944437211 */ /* 0x000fe200010f0c28 */
[----:B------:R0:W-:Y:S02]  /*2350*/  @P0 STG.E.U16 desc[UR36][R58.64], R63 ;  /* 0x0000003f3a000986 */ /* 0x0001e4000c101524 */
[----:B0-----:R-:W-:-:S08]  /*2360*/  SHF.L.U64.HI R63, R20, 0x3, R21 ;  /* 0x00000003143f7819 */ /* 0x001fd00000010215 */
[----:B------:R-:W-:Y:S05]  /*2370*/  @!P1 BRA `(.L_x_32) ;  /* 0x0000000000049947 */ /* 0x000fea0003800000 */
[----:B------:R0:W5:Y:S02]  /*2380*/  LDG.E.LTC128B.U16 R65, desc[UR36][R66.64+0x2] ;  /* 0x0000022442417981 */ /* 0x000164000c1e1520 */
.L_x_32:
[----:B------:R-:W-:Y:S05]  /*2390*/  BSYNC B1 ;  /* 0x0000000000017941 */ /* 0x000fea0003800000 */
.L_x_31:
[----:B-----5:R-:W-:Y:S01]  /*23a0*/  HADD2.F32 R40, -RZ, R65.H0_H0 ;  /* 0x20000041ff287230 */ /* 0x020fe20000004100 */
[----:B------:R-:W-:Y:S01]  /*23b0*/  ISETP.GT.AND P0, PT, R64, 0x8, PT ;  /* 0x000000084000780c */ /* 0x000fe20003f04270 */
[----:B------:R-:W-:Y:S01]  /*23c0*/  IMAD.WIDE.U32 R72, R60, R20, R62 ;  /* 0x000000143c487225 */ /* 0x000fe200078e003e */
[----:B------:R-:W-:-:S03]  /*23d0*/  PRMT R75, R65, 0x7610, R75 ;  /* 0x00007610414b7816 */ /* 0x000fc6000000004b */
[----:B------:R-:W-:Y:S01]  /*23e0*/  FMUL R40, R40, R57 ;  /* 0x0000003928287220 */ /* 0x000fe20000400000 */
[----:B------:R-:W-:Y:S01]  /*23f0*/  IMAD.IADD R69, R71, 0x1, R73 ;  /* 0x0000000147457824 */ /* 0x000fe200078e0249 */
[----:B------:R-:W-:Y:S02]  /*2400*/  ISETP.GT.AND P2, PT, R3, RZ, P0 ;  /* 0x000000ff0300720c */ /* 0x000fe40000744270 */
[----:B------:R-:W-:Y:S01]  /*2410*/  FFMA R40, R41, R56, R40 ;  /* 0x0000003829287223 */ /* 0x000fe20000000028 */
[----:B------:R-:W-:-:S04]  /*2420*/  IADD3 R41, P4, R12, R72, RZ ;  /* 0x000000480c297210 */ /* 0x000fc80007f9e0ff */
[----:B------:R-:W-:Y:S01]  /*2430*/  F2FP.F16.F32.PACK_AB R40, RZ, R40 ;  /* 0x00000028ff28723e */ /* 0x000fe200000000ff */
[----:B------:R-:W-:Y:S01]  /*2440*/  IMAD.X R68, R69, 0x1, R15, P4 ;  /* 0x0000000145447824 */ /* 0x000fe200020e060f */
[C---:B------:R-:W-:Y:S02]  /*2450*/  LEA R70, P4, R41.reuse, R8, 0x1 ;  /* 0x0000000829467211 */ /* 0x040fe400078808ff */
[----:B------:R-:W-:Y:S02]  /*2460*/  PRMT R73, R40, 0x7610, R73 ;  /* 0x0000761028497816 */ /* 0x000fe40000000049 */
[----:B------:R-:W-:-:S03]  /*2470*/  LEA.HI.X R71, R41, R9, R68, 0x1, P4 ;  /* 0x0000000929477211 */ /* 0x000fc600020f0c44 */
[----:B------:R1:W-:Y:S04]  /*2480*/  @P1 STG.E.U16 desc[UR36][R58.64+0x2], R73 ;  /* 0x000002493a001986 */ /* 0x0003e8000c101524 */
[----:B------:R2:W3:Y:S01]  /*2490*/  @P2 LDG.E.LTC128B.U16 R75, desc[UR36][R70.64] ;  /* 0x00000024464b2981 */ /* 0x0004e2000c1e1520 */
[----:B------:R-:W-:Y:S01]  /*24a0*/  IMAD.SHL.U32 R41, R4, 0x10, RZ ;  /* 0x0000001004297824 */ /* 0x000fe200078e00ff */
[----:B------:R-:W-:Y:S01]  /*24b0*/  IADD3 R72, P1, R6, R72, RZ ;  /* 0x0000004806487210 */ /* 0x000fe20007f3e0ff */
[----:B------:R-:W-:Y:S03]  /*24c0*/  BSSY B1, `(.L_x_33) ;  /* 0x0000011000017945 */ /* 0x000fe60003800000 */
[----:B------:R-:W-:Y:S01]  /*24d0*/  IADD3 R68, P4, R41, R58, RZ ;  /* 0x0000003a29447210 */ /* 0x000fe20007f9e0ff */
[----:B-1----:R-:W-:Y:S01]  /*24e0*/  IMAD.X R73, R7, 0x1, R69, P1 ;  /* 0x0000000107497824 */ /* 0x002fe200008e0645 */
[----:B------:R-:W-:Y:S01]  /*24f0*/  ISETP.GT.AND P1, PT, R3, 0x1, P0 ;  /* 0x000000010300780c */ /* 0x000fe20000724270 */
[----:B------:R-:W-:-:S03]  /*2500*/  IMAD.WIDE.U32 R72, R23, R10, R72 ;  /* 0x0000000a17487225 */ /* 0x000fc600078e0048 */
[----:B--2---:R-:W-:Y:S01]  /*2510*/  LEA R70, P5, R72, R8, 0x1 ;  /* 0x0000000848467211 */ /* 0x004fe200078a08ff */
[----:B---3--:R-:W-:-:S05]  /*2520*/  HADD2.F32 R40, -RZ, R75.H0_H0 ;  /* 0x2000004bff287230 */ /* 0x008fca0000004100 */
[----:B------:R-:W-:Y:S01]  /*2530*/  FMUL R65, R40, R57 ;  /* 0x0000003928417220 */ /* 0x000fe20000400000 */
[----:B------:R-:W-:-:S03]  /*2540*/  IMAD.IADD R40, R11, 0x1, R73 ;  /* 0x000000010b287824 */ /* 0x000fc600078e0249 */
[----:B------:R-:W-:Y:S01]  /*2550*/  FFMA R42, R42, R56, R65 ;  /* 0x000000382a2a7223 */ /* 0x000fe20000000041 */
[----:B------:R-:W-:Y:S02]  /*2560*/  SHF.L.U64.HI R65, R4, 0x4, R5 ;  /* 0x0000000404417819 */ /* 0x000fe40000010205 */
[----:B------:R-:W-:Y:S02]  /*2570*/  LEA.HI.X R71, R72, R9, R40, 0x1, P5 ;  /* 0x0000000948477211 */ /* 0x000fe400028f0c28 */
[----:B------:R-:W-:Y:S01]  /*2580*/  F2FP.F16.F32.PACK_AB R42, RZ, R42 ;  /* 0x0000002aff2a723e */ /* 0x000fe200000000ff */
[----:B------:R-:W-:-:S05]  /*2590*/  IMAD.X R69, R65, 0x1, R59, P4 ;  /* 0x0000000141457824 */ /* 0x000fca00020e063b */
[----:B------:R1:W-:Y:S01]  /*25a0*/  @P2 STG.E.U16 desc[UR36][R68.64], R42 ;  /* 0x0000002a44002986 */ /* 0x0003e2000c101524 */
[----:B------:R-:W-:Y:S05]  /*25b0*/  @!P1 BRA `(.L_x_34) ;  /* 0x0000000000049947 */ /* 0x000fea0003800000 */
[----:B------:R2:W5:Y:S02]  /*25c0*/  LDG.E.LTC128B.U16 R75, desc[UR36][R70.64+0x2] ;  /* 0x00000224464b7981 */ /* 0x000564000c1e1520 */
.L_x_34:
[----:B------:R-:W-:Y:S05]  /*25d0*/  BSYNC B1 ;  /* 0x0000000000017941 */ /* 0x000fea0003800000 */
.L_x_33:
[----:B-----5:R-:W-:Y:S01]  /*25e0*/  HADD2.F32 R40, -RZ, R75.H0_H0 ;  /* 0x2000004bff287230 */ /* 0x020fe20000004100 */
[----:B------:R-:W-:Y:S01]  /*25f0*/  ISETP.GT.AND P2, PT, R3, 0x8, P3 ;  /* 0x000000080300780c */ /* 0x000fe20001f44270 */
[----:B-1----:R-:W-:Y:S01]  /*2600*/  @P1 IMAD.MOV.U32 R42, RZ, RZ, R68 ;  /* 0x000000ffff2a1224 */ /* 0x002fe200078e0044 */
[----:B------:R-:W-:Y:S02]  /*2610*/  BSSY B1, `(.L_x_35) ;  /* 0x0000008000017945 */ /* 0x000fe40003800000 */
[----:B------:R-:W-:-:S04]  /*2620*/  FMUL R40, R40, R57 ;  /* 0x0000003928287220 */ /* 0x000fc80000400000 */
[----:B------:R-:W-:Y:S01]  /*2630*/  FFMA R40, R43, R56, R40 ;  /* 0x000000382b287223 */ /* 0x000fe20000000028 */
[----:B------:R-:W-:-:S04]  /*2640*/  @P1 IMAD.MOV.U32 R43, RZ, RZ, R69 ;  /* 0x000000ffff2b1224 */ /* 0x000fc800078e0045 */
[----:B------:R-:W-:-:S05]  /*2650*/  F2FP.F16.F32.PACK_AB R40, RZ, R40 ;  /* 0x00000028ff28723e */ /* 0x000fca00000000ff */
[----:B------:R1:W-:Y:S01]  /*2660*/  @P1 STG.E.U16 desc[UR36][R42.64+0x2], R40 ;  /* 0x000002282a001986 */ /* 0x0003e2000c101524 */
[----:B------:R-:W-:Y:S05]  /*2670*/  @!P2 BRA `(.L_x_36) ;  /* 0x000000000004a947 */ /* 0x000fea0003800000 */
[----:B------:R3:W5:Y:S02]  /*2680*/  LDG.E.LTC128B.U16 R75, desc[UR36][R66.64+0x10] ;  /* 0x00001024424b7981 */ /* 0x000764000c1e1520 */
.L_x_36:
[----:B------:R-:W-:Y:S05]  /*2690*/  BSYNC B1 ;  /* 0x0000000000017941 */ /* 0x000fea0003800000 */
.L_x_35:
[----:B-1---5:R-:W-:Y:S01]  /*26a0*/  HADD2.F32 R40, -RZ, R75.H0_H0 ;  /* 0x2000004bff287230 */ /* 0x022fe20000004100 */
[----:B------:R-:W-:Y:S01]  /*26b0*/  ISETP.GT.AND P1, PT, R3, 0x9, P3 ;  /* 0x000000090300780c */ /* 0x000fe20001f24270 */
[----:B------:R-:W-:Y:S01]  /*26c0*/  @P2 IMAD.MOV.U32 R42, RZ, RZ, R58 ;  /* 0x000000ffff2a2224 */ /* 0x000fe200078e003a */
[----:B------:R-:W-:Y:S02]  /*26d0*/  BSSY B1, `(.L_x_37) ;  /* 0x0000009000017945 */ /* 0x000fe40003800000 */
[----:B------:R-:W-:-:S04]  /*26e0*/  FMUL R43, R40, R57 ;  /* 0x00000039282b7220 */ /* 0x000fc80000400000 */
[----:B------:R-:W-:-:S05]  /*26f0*/  FFMA R43, R44, R56, R43 ;  /* 0x000000382c2b7223 */ /* 0x000fca000000002b */
[----:B------:R-:W-:-:S04]  /*2700*/  F2FP.F16.F32.PACK_AB R43, RZ, R43 ;  /* 0x0000002bff2b723e */ /* 0x000fc800000000ff */
[----:B------:R-:W-:Y:S01]  /*2710*/  PRMT R40, R43, 0x7610, R40 ;  /* 0x000076102b287816 */ /* 0x000fe20000000028 */
[----:B------:R-:W-:-:S05]  /*2720*/  @P2 IMAD.MOV.U32 R43, RZ, RZ, R59 ;  /* 0x000000ffff2b2224 */ /* 0x000fca00078e003b */
[----:B------:R1:W-:Y:S01]  /*2730*/  @P2 STG.E.U16 desc[UR36][R42.64+0x10], R40 ;  /* 0x000010282a002986 */ /* 0x0003e2000c101524 */
[----:B------:R-:W-:Y:S05]  /*2740*/  @!P1 BRA `(.L_x_38) ;  /* 0x0000000000049947 */ /* 0x000fea0003800000 */
[----:B------:R4:W5:Y:S02]  /*2750*/  LDG.E.LTC128B.U16 R75, desc[UR36][R66.64+0x12] ;  /* 0x00001224424b7981 */ /* 0x000964000c1e1520 */
.L_x_38:
[----:B------:R-:W-:Y:S05]  /*2760*/  BSYNC B1 ;  /* 0x0000000000017941 */ /* 0x000fea0003800000 */
.L_x_37:
[----:B-1---5:R-:W-:Y:S01]  /*2770*/  HADD2.F32 R40, -RZ, R75.H0_H0 ;  /* 0x2000004bff287230 */ /* 0x022fe20000004100 */
[----:B------:R-:W-:Y:S01]  /*2780*/  ISETP.GT.AND P2, PT, R3, 0x8, P0 ;  /* 0x000000080300780c */ /* 0x000fe20000744270 */
[----:B------:R-:W-:Y:S01]  /*2790*/  @P1 IMAD.MOV.U32 R42, RZ, RZ, R58 ;  /* 0x000000ffff2a1224 */ /* 0x000fe200078e003a */
[----:B------:R-:W-:Y:S01]  /*27a0*/  BSSY B1, `(.L_x_39) ;  /* 0x0000008000017945 */ /* 0x000fe20003800000 */
[----:B------:R-:W-:Y:S02]  /*27b0*/  @P1 IMAD.MOV.U32 R43, RZ, RZ, R59 ;  /* 0x000000ffff2b1224 */ /* 0x000fe400078e003b */
[----:B------:R-:W-:-:S04]  /*27c0*/  FMUL R40, R40, R57 ;  /* 0x0000003928287220 */ /* 0x000fc80000400000 */
[----:B------:R-:W-:-:S05]  /*27d0*/  FFMA R40, R45, R56, R40 ;  /* 0x000000382d287223 */ /* 0x000fca0000000028 */
[----:B------:R-:W-:-:S05]  /*27e0*/  F2FP.F16.F32.PACK_AB R40, RZ, R40 ;  /* 0x00000028ff28723e */ /* 0x000fca00000000ff */
[----:B------:R1:W-:Y:S01]  /*27f0*/  @P1 STG.E.U16 desc[UR36][R42.64+0x12], R40 ;  /* 0x000012282a001986 */ /* 0x0003e2000c101524 */
[----:B------:R-:W-:Y:S05]  /*2800*/  @!P2 BRA `(.L_x_40) ;  /* 0x000000000004a947 */ /* 0x000fea0003800000 */
[----:B------:R0:W5:Y:S02]  /*2810*/  LDG.E.LTC128B.U16 R75, desc[UR36][R70.64+0x10] ;  /* 0x00001024464b7981 */ /* 0x000164000c1e1520 */
.L_x_40:
[----:B------:R-:W-:Y:S05]  /*2820*/  BSYNC B1 ;  /* 0x0000000000017941 */ /* 0x000fea0003800000 */
.L_x_39:
        /* <DEDUP_REMOVED lines=12> */
.L_x_42:
[----:B------:R-:W-:Y:S05]  /*28f0*/  BSYNC B1 ;  /* 0x0000000000017941 */ /* 0x000fea0003800000 */
.L_x_41:
        /* <DEDUP_REMOVED lines=11> */
.L_x_44:
[----:B------:R-:W-:Y:S05]  /*29b0*/  BSYNC B1 ;  /* 0x0000000000017941 */ /* 0x000fea0003800000 */
.L_x_43:
        /* <DEDUP_REMOVED lines=12> */
.L_x_46:
[----:B------:R-:W-:Y:S05]  /*2a80*/  BSYNC B1 ;  /* 0x0000000000017941 */ /* 0x000fea0003800000 */
.L_x_45:
        /* <DEDUP_REMOVED lines=11> */
.L_x_48:
[----:B------:R-:W-:Y:S05]  /*2b40*/  BSYNC B1 ;  /* 0x0000000000017941 */ /* 0x000fea0003800000 */
.L_x_47:
[----:B-1---5:R-:W-:Y:S01]  /*2b50*/  HADD2.F32 R40, -RZ, R75.H0_H0 ;  /* 0x2000004bff287230 */ /* 0x022fe20000004100 */
[----:B------:R-:W-:Y:S01]  /*2b60*/  @P2 MOV R42, R68 ;  /* 0x00000044002a2202 */ /* 0x000fe20000000f00 */
[----:B------:R-:W-:Y:S01]  /*2b70*/  BSSY B1, `(.L_x_49) ;  /* 0x000000a000017945 */ /* 0x000fe20003800000 */
[----:B------:R-:W-:Y:S02]  /*2b80*/  ISETP.GT.AND P1, PT, R3, 0x11, P0 ;  /* 0x000000110300780c */ /* 0x000fe40000724270 */
        /* <DEDUP_REMOVED lines=8> */
.L_x_50:
[----:B------:R-:W-:Y:S05]  /*2c10*/  BSYNC B1 ;  /* 0x0000000000017941 */ /* 0x000fea0003800000 */
.L_x_49:
        /* <DEDUP_REMOVED lines=11> */
.L_x_52:
[----:B------:R-:W-:Y:S05]  /*2cd0*/  BSYNC B1 ;  /* 0x0000000000017941 */ /* 0x000fea0003800000 */
.L_x_51:
        /* <DEDUP_REMOVED lines=12> */
.L_x_54:
[----:B------:R-:W-:Y:S05]  /*2da0*/  BSYNC B1 ;  /* 0x0000000000017941 */ /* 0x000fea0003800000 */
.L_x_53:
        /* <DEDUP_REMOVED lines=11> */
.L_x_56:
[----:B------:R-:W-:Y:S05]  /*2e60*/  BSYNC B1 ;  /* 0x0000000000017941 */ /* 0x000fea0003800000 */
.L_x_55:
[----:B-1---5:R-:W-:Y:S01]  /*2e70*/  HADD2.F32 R40, -RZ, R75.H0_H0 ;  /* 0x2000004bff287230 */ /* 0x022fe20000004100 */
[----:B------:R-:W-:Y:S01]  /*2e80*/  ISETP.GT.AND P1, PT, R3, 0x19, P0 ;  /* 0x000000190300780c */ /* 0x000fe20000724270 */
[----:B------:R-:W-:Y:S01]  /*2e90*/  @P2 IMAD.MOV.U32 R42, RZ, RZ, R68 ;  /* 0x000000ffff2a2224 */ /* 0x000fe200078e0044 */
[----:B0--34-:R-:W-:Y:S01]  /*2ea0*/  IADD3 R67, P0, R60, 0x80, RZ ;  /* 0x000000803c437810 */ /* 0x019fe20007f1e0ff */
[----:B------:R-:W-:Y:S01]  /*2eb0*/  BSSY B1, `(.L_x_57) ;  /* 0x000000a000017945 */ /* 0x000fe20003800000 */
[----:B------:R-:W-:-:S03]  /*2ec0*/  FMUL R43, R40, R57 ;  /* 0x00000039282b7220 */ /* 0x000fc60000400000 */
[----:B------:R-:W-:Y:S02]  /*2ed0*/  IMAD.X R61, RZ, RZ, R61, P0 ;  /* 0x000000ffff3d7224 */ /* 0x000fe400000e063d */
[----:B------:R-:W-:-:S05]  /*2ee0*/  FFMA R43, R54, R56, R43 ;  /* 0x00000038362b7223 */ /* 0x000fca000000002b */
[----:B------:R-:W-:-:S04]  /*2ef0*/  F2FP.F16.F32.PACK_AB R43, RZ, R43 ;  /* 0x0000002bff2b723e */ /* 0x000fc800000000ff */
[----:B------:R-:W-:Y:S01]  /*2f00*/  PRMT R40, R43, 0x7610, R40 ;  /* 0x000076102b287816 */ /* 0x000fe20000000028 */
[----:B------:R-:W-:-:S05]  /*2f10*/  @P2 IMAD.MOV.U32 R43, RZ, RZ, R69 ;  /* 0x000000ffff2b2224 */ /* 0x000fca00078e0045 */
[----:B------:R0:W-:Y:S01]  /*2f20*/  @P2 STG.E.U16 desc[UR36][R42.64+0x30], R40 ;  /* 0x000030282a002986 */ /* 0x0001e2000c101524 */
[----:B------:R-:W-:Y:S05]  /*2f30*/  @!P1 BRA `(.L_x_58) ;  /* 0x0000000000049947 */ /* 0x000fea0003800000 */
[----:B------:R1:W5:Y:S02]  /*2f40*/  LDG.E.LTC128B.U16 R75, desc[UR36][R70.64+0x32] ;  /* 0x00003224464b7981 */ /* 0x000364000c1e1520 */
.L_x_58:
[----:B------:R-:W-:Y:S05]  /*2f50*/  BSYNC B1 ;  /* 0x0000000000017941 */ /* 0x000fea0003800000 */
.L_x_57:
[----:B0----5:R-:W-:Y:S01]  /*2f60*/  HADD2.F32 R40, -RZ, R75.H0_H0 ;  /* 0x2000004bff287230 */ /* 0x021fe20000004100 */
[----:B------:R-:W-:Y:S01]  /*2f70*/  ISETP.GT.AND P0, PT, R64, 0x80, PT ;  /* 0x000000804000780c */ /* 0x000fe20003f04270 */
[----:B------:R-:W-:-:S03]  /*2f80*/  IMAD R42, R61, R20, RZ ;  /* 0x000000143d2a7224 */ /* 0x000fc600078e02ff */
[----:B------:R-:W-:Y:S01]  /*2f90*/  FMUL R40, R40, R57 ;  /* 0x0000003928287220 */ /* 0x000fe20000400000 */
[----:B------:R-:W-:Y:S01]  /*2fa0*/  IMAD R53, R67, R21, R42 ;  /* 0x0000001543357224 */ /* 0x000fe200078e022a */
[----:B------:R-:W-:Y:S01]  /*2fb0*/  ISETP.GT.AND P3, PT, R3, RZ, P0 ;  /* 0x000000ff0300720c */ /* 0x000fe20000764270 */
[----:B------:R-:W-:-:S04]  /*2fc0*/  IMAD.WIDE.U32 R42, R67, R20, R14 ;  /* 0x00000014432a7225 */ /* 0x000fc800078e000e */
[----:B------:R-:W-:Y:S01]  /*2fd0*/  FFMA R40, R55, R56, R40 ;  /* 0x0000003837287223 */ /* 0x000fe20000000028 */
[----:B------:R-:W-:Y:S01]  /*2fe0*/  IMAD.IADD R21, R43, 0x1, R53 ;  /* 0x000000012b157824 */ /* 0x000fe200078e0235 */
[----:B------:R-:W-:-:S03]  /*2ff0*/  LEA R44, P2, R42, R8, 0x1 ;  /* 0x000000082a2c7211 */ /* 0x000fc600078408ff */
[----:B------:R-:W-:Y:S02]  /*3000*/  F2FP.F16.F32.PACK_AB R40, RZ, R40 ;  /* 0x00000028ff28723e */ /* 0x000fe400000000ff */
[----:B------:R-:W-:Y:S02]  /*3010*/  LEA.HI.X R45, R42, R9, R21, 0x1, P2 ;  /* 0x000000092a2d7211 */ /* 0x000fe400010f0c15 */
[----:B------:R-:W-:-:S05]  /*3020*/  PRMT R43, R40, 0x7610, R43 ;  /* 0x00007610282b7816 */ /* 0x000fca000000002b */
[----:B------:R0:W-:Y:S04]  /*3030*/  @P1 STG.E.U16 desc[UR36][R68.64+0x32], R43 ;  /* 0x0000322b44001986 */ /* 0x0001e8000c101524 */
[----:B------:R-:W3:Y:S01]  /*3040*/  @P3 LDG.E.LTC128B.U16 R75, desc[UR36][R44.64] ;  /* 0x000000242c4b3981 */ /* 0x000ee2000c1e1520 */
[C---:B------:R-:W-:Y:S01]  /*3050*/  IMAD.SHL.U32 R49, R4.reuse, 0x100, RZ ;  /* 0x0000010004317824 */ /* 0x040fe200078e00ff */
[----:B------:R-:W-:Y:S01]  /*3060*/  SHF.L.U64.HI R51, R4, 0x8, R5 ;  /* 0x0000000804337819 */ /* 0x000fe20000010205 */
[----:B------:R-:W-:Y:S01]  /*3070*/  BSSY B1, `(.L_x_59) ;  /* 0x0000011000017945 */ /* 0x000fe20003800000 */
[----:B------:R-:W-:Y:S01]  /*3080*/  ISETP.GT.AND P2, PT, R3, 0x1, P0 ;  /* 0x000000010300780c */ /* 0x000fe20000744270 */
[----:B0-----:R-:W-:-:S04]  /*3090*/  IMAD.WIDE.U32 R42, R67, R20, R6 ;  /* 0x00000014432a7225 */ /* 0x001fc800078e0006 */
[----:B------:R-:W-:Y:S02]  /*30a0*/  IMAD.IADD R43, R53, 0x1, R43 ;  /* 0x00000001352b7824 */ /* 0x000fe400078e022b */
[----:B------:R-:W-:Y:S01]  /*30b0*/  IMAD.WIDE.U32 R46, R23, R10, R42 ;  /* 0x0000000a172e7225 */ /* 0x000fe200078e002a */
[----:B------:R-:W-:-:S03]  /*30c0*/  IADD3 R42, P1, R49, R58, RZ ;  /* 0x0000003a312a7210 */ /* 0x000fc60007f3e0ff */
[----:B------:R-:W-:Y:S01]  /*30d0*/  IMAD.IADD R5, R11, 0x1, R47 ;  /* 0x000000010b057824 */ /* 0x000fe200078e022f */
[----:B------:R-:W-:Y:S01]  /*30e0*/  LEA R4, P4, R46, R8, 0x1 ;  /* 0x000000082e047211 */ /* 0x000fe200078808ff */
[----:B------:R-:W-:-:S03]  /*30f0*/  IMAD.X R43, R51, 0x1, R59, P1 ;  /* 0x00000001332b7824 */ /* 0x000fc600008e063b */
[----:B------:R-:W-:Y:S01]  /*3100*/  LEA.HI.X R5, R46, R9, R5, 0x1, P4 ;  /* 0x000000092e057211 */ /* 0x000fe200020f0c05 */
[----:B---3--:R-:W-:-:S05]  /*3110*/  HADD2.F32 R40, -RZ, R75.H0_H0 ;  /* 0x2000004bff287230 */ /* 0x008fca0000004100 */
[----:B------:R-:W-:-:S04]  /*3120*/  FMUL R21, R40, R57 ;  /* 0x0000003928157220 */ /* 0x000fc80000400000 */
[----:B------:R-:W-:-:S05]  /*3130*/  FFMA R21, R24, R56, R21 ;  /* 0x0000003818157223 */ /* 0x000fca0000000015 */
[----:B------:R-:W-:-:S05]  /*3140*/  F2FP.F16.F32.PACK_AB R21, RZ, R21 ;  /* 0x00000015ff15723e */ /* 0x000fca00000000ff */
[----:B------:R0:W-:Y:S01]  /*3150*/  @P3 STG.E.U16 desc[UR36][R42.64], R21 ;  /* 0x000000152a003986 */ /* 0x0001e2000c101524 */
[----:B------:R-:W-:Y:S05]  /*3160*/  @!P2 BRA `(.L_x_60) ;  /* 0x000000000004a947 */ /* 0x000fea0003800000 */
[----:B------:R3:W5:Y:S02]  /*3170*/  LDG.E.LTC128B.U16 R75, desc[UR36][R4.64+0x2] ;  /* 0x00000224044b7981 */ /* 0x000764000c1e1520 */
.L_x_60:
[----:B------:R-:W-:Y:S05]  /*3180*/  BSYNC B1 ;  /* 0x0000000000017941 */ /* 0x000fea0003800000 */
.L_x_59:
[----:B-----5:R-:W-:Y:S01]  /*3190*/  HADD2.F32 R14, -RZ, R75.H0_H0 ;  /* 0x2000004bff0e7230 */ /* 0x020fe20000004100 */
[----:B------:R-:W-:Y:S01]  /*31a0*/  ISETP.GT.AND P1, PT, R64, 0x88, PT ;  /* 0x000000884000780c */ /* 0x000fe20003f24270 */
[----:B0-----:R-:W-:Y:S01]  /*31b0*/  IMAD.WIDE.U32 R20, R67, R20, R62 ;  /* 0x0000001443147225 */ /* 0x001fe200078e003e */
[----:B------:R-:W-:Y:S03]  /*31c0*/  BSSY B1, `(.L_x_61) ;  /* 0x0000010000017945 */ /* 0x000fe60003800000 */
[----:B------:R-:W-:Y:S01]  /*31d0*/  FMUL R14, R14, R57 ;  /* 0x000000390e0e7220 */ /* 0x000fe20000400000 */
[----:B------:R-:W-:Y:S01]  /*31e0*/  IMAD.IADD R53, R53, 0x1, R21 ;  /* 0x0000000135357824 */ /* 0x000fe200078e0215 */
[----:B------:R-:W-:Y:S01]  /*31f0*/  IADD3 R13, P5, R12, R20, RZ ;  /* 0x000000140c0d7210 */ /* 0x000fe20007fbe0ff */
[----:B------:R-:W-:Y:S02]  /*3200*/  @P2 IMAD.MOV.U32 R21, RZ, RZ, R43 ;  /* 0x000000ffff152224 */ /* 0x000fe400078e002b */
[----:B------:R-:W-:Y:S01]  /*3210*/  FFMA R25, R25, R56, R14 ;  /* 0x0000003819197223 */ /* 0x000fe2000000000e */
[----:B------:R-:W-:Y:S01]  /*3220*/  IADD3 R14, P4, R6, R20, RZ ;  /* 0x00000014060e7210 */ /* 0x000fe20007f9e0ff */
[----:B------:R-:W-:Y:S01]  /*3230*/  IMAD.X R20, R53, 0x1, R15, P5 ;  /* 0x0000000135147824 */ /* 0x000fe200028e060f */
[----:B------:R-:W-:-:S02]  /*3240*/  LEA R12, P5, R13, R8, 0x1 ;  /* 0x000000080d0c7211 */ /* 0x000fc400078a08ff */
[----:B------:R-:W-:Y:S02]  /*3250*/  F2FP.F16.F32.PACK_AB R25, RZ, R25 ;  /* 0x00000019ff19723e */ /* 0x000fe400000000ff */
[----:B------:R-:W-:Y:S01]  /*3260*/  LEA.HI.X R13, R13, R9, R20, 0x1, P5 ;  /* 0x000000090d0d7211 */ /* 0x000fe200028f0c14 */
[----:B------:R-:W-:Y:S01]  /*3270*/  @P2 IMAD.MOV.U32 R20, RZ, RZ, R42 ;  /* 0x000000ffff142224 */ /* 0x000fe200078e002a */
[----:B------:R-:W-:-:S04]  /*3280*/  ISETP.GT.AND P3, PT, R3, RZ, P1 ;  /* 0x000000ff0300720c */ /* 0x000fc80000f64270 */
[----:B------:R0:W-:Y:S09]  /*3290*/  @P2 STG.E.U16 desc[UR36][R20.64+0x2], R25 ;  /* 0x0000021914002986 */ /* 0x0001f2000c101524 */
[----:B------:R-:W-:Y:S05]  /*32a0*/  @!P3 BRA `(.L_x_62) ;  /* 0x000000000004b947 */ /* 0x000fea0003800000 */
[----:B------:R4:W5:Y:S02]  /*32b0*/  LDG.E.LTC128B.U16 R75, desc[UR36][R12.64] ;  /* 0x000000240c4b7981 */ /* 0x000964000c1e1520 */
.L_x_62:
[----:B------:R-:W-:Y:S05]  /*32c0*/  BSYNC B1 ;  /* 0x0000000000017941 */ /* 0x000fea0003800000 */
.L_x_61:
[----:B-----5:R-:W-:Y:S01]  /*32d0*/  HADD2.F32 R6, -RZ, R75.H0_H0 ;  /* 0x2000004bff067230 */ /* 0x020fe20000004100 */
[----:B------:R-:W-:Y:S01]  /*32e0*/  ISETP.GT.AND P2, PT, R3, 0x1, P1 ;  /* 0x000000010300780c */ /* 0x000fe20000f44270 */
[----:B------:R-:W-:Y:S01]  /*32f0*/  IMAD.X R15, R7, 0x1, R53, P4 ;  /* 0x00000001070f7824 */ /* 0x000fe200020e0635 */
[----:B------:R-:W-:Y:S02]  /*3300*/  BSSY B1, `(.L_x_63) ;  /* 0x000000d000017945 */ /* 0x000fe40003800000 */
[----:B------:R-:W-:Y:S01]  /*3310*/  FMUL R7, R6, R57 ;  /* 0x0000003906077220 */ /* 0x000fe20000400000 */
[----:B------:R-:W-:Y:S01]  /*3320*/  IADD3 R6, P4, R42, R41, RZ ;  /* 0x000000292a067210 */ /* 0x000fe20007f9e0ff */
[----:B----4-:R-:W-:-:S04]  /*3330*/  IMAD.WIDE.U32 R12, R23, R10, R14 ;  /* 0x0000000a170c7225 */ /* 0x010fc800078e000e */
[----:B------:R-:W-:Y:S01]  /*3340*/  FFMA R7, R26, R56, R7 ;  /* 0x000000381a077223 */ /* 0x000fe20000000007 */
[----:B------:R-:W-:Y:S01]  /*3350*/  IMAD.IADD R11, R11, 0x1, R13 ;  /* 0x000000010b0b7824 */ /* 0x000fe200078e020d */
[----:B------:R-:W-:-:S03]  /*3360*/  LEA R8, P5, R12, R8, 0x1 ;  /* 0x000000080c087211 */ /* 0x000fc600078a08ff */
[----:B------:R-:W-:Y:S01]  /*3370*/  F2FP.F16.F32.PACK_AB R10, RZ, R7 ;  /* 0x00000007ff0a723e */ /* 0x000fe200000000ff */
[----:B------:R-:W-:Y:S01]  /*3380*/  IMAD.X R7, R43, 0x1, R65, P4 ;  /* 0x000000012b077824 */ /* 0x000fe200020e0641 */
[----:B------:R-:W-:-:S04]  /*3390*/  LEA.HI.X R9, R12, R9, R11, 0x1, P5 ;  /* 0x000000090c097211 */ /* 0x000fc800028f0c0b */
[----:B------:R4:W-:Y:S01]  /*33a0*/  @P3 STG.E.U16 desc[UR36][R6.64], R10 ;  /* 0x0000000a06003986 */ /* 0x0009e2000c101524 */
[----:B------:R-:W-:Y:S05]  /*33b0*/  @!P2 BRA `(.L_x_64) ;  /* 0x000000000004a947 */ /* 0x000fea0003800000 */
[----:B------:R0:W5:Y:S02]  /*33c0*/  LDG.E.LTC128B.U16 R75, desc[UR36][R8.64+0x2] ;  /* 0x00000224084b7981 */ /* 0x000164000c1e1520 */
.L_x_64:
[----:B------:R-:W-:Y:S05]  /*33d0*/  BSYNC B1 ;  /* 0x0000000000017941 */ /* 0x000fea0003800000 */
.L_x_63:
[----:B----45:R-:W-:Y:S01]  /*33e0*/  HADD2.F32 R10, -RZ, R75.H0_H0 ;  /* 0x2000004bff0a7230 */ /* 0x030fe20000004100 */
[----:B------:R-:W-:Y:S01]  /*33f0*/  ISETP.GT.AND P3, PT, R3, 0x8, P0 ;  /* 0x000000080300780c */ /* 0x000fe20000764270 */
[----:B------:R-:W-:Y:S03]  /*3400*/  BSSY B1, `(.L_x_65) ;  /* 0x0000007000017945 */ /* 0x000fe60003800000 */
[----:B------:R-:W-:-:S04]  /*3410*/  FMUL R10, R10, R57 ;  /* 0x000000390a0a7220 */ /* 0x000fc80000400000 */
[----:B------:R-:W-:-:S05]  /*3420*/  FFMA R10, R27, R56, R10 ;  /* 0x000000381b0a7223 */ /* 0x000fca000000000a */
[----:B------:R-:W-:-:S05]  /*3430*/  F2FP.F16.F32.PACK_AB R10, RZ, R10 ;  /* 0x0000000aff0a723e */ /* 0x000fca00000000ff */
[----:B------:R4:W-:Y:S01]  /*3440*/  @P2 STG.E.U16 desc[UR36][R6.64+0x2], R10 ;  /* 0x0000020a06002986 */ /* 0x0009e2000c101524 */
[----:B------:R-:W-:Y:S05]  /*3450*/  @!P3 BRA `(.L_x_66) ;  /* 0x000000000004b947 */ /* 0x000fea0003800000 */
[----:B------:R0:W5:Y:S02]  /*3460*/  LDG.E.LTC128B.U16 R75, desc[UR36][R4.64+0x10] ;  /* 0x00001024044b7981 */ /* 0x000164000c1e1520 */
.L_x_66:
[----:B------:R-:W-:Y:S05]  /*3470*/  BSYNC B1 ;  /* 0x0000000000017941 */ /* 0x000fea0003800000 */
.L_x_65:
[----:B----45:R-:W-:Y:S01]  /*3480*/  HADD2.F32 R6, -RZ, R75.H0_H0 ;  /* 0x2000004bff067230 */ /* 0x030fe20000004100 */
[----:B------:R-:W-:Y:S01]  /*3490*/  ISETP.GT.AND P2, PT, R3, 0x9, P0 ;  /* 0x000000090300780c */ /* 0x000fe20000744270 */
[----:B------:R-:W-:Y:S01]  /*34a0*/  IMAD.MOV.U32 R10, RZ, RZ, R42 ;  /* 0x000000ffff0a7224 */ /* 0x000fe200078e002a */
[----:B------:R-:W-:Y:S01]  /*34b0*/  BSSY B1, `(.L_x_67) ;  /* 0x0000008000017945 */ /* 0x000fe20003800000 */
[----:B------:R-:W-:Y:S02]  /*34c0*/  IMAD.MOV.U32 R11, RZ, RZ, R43 ;  /* 0x000000ffff0b7224 */ /* 0x000fe400078e002b */
[----:B------:R-:W-:-:S04]  /*34d0*/  FMUL R7, R6, R57 ;  /* 0x0000003906077220 */ /* 0x000fc80000400000 */
[----:B------:R-:W-:-:S05]  /*34e0*/  FFMA R7, R28, R56, R7 ;  /* 0x000000381c077223 */ /* 0x000fca0000000007 */
[----:B------:R-:W-:-:S05]  /*34f0*/  F2FP.F16.F32.PACK_AB R7, RZ, R7 ;  /* 0x00000007ff07723e */ /* 0x000fca00000000ff */
[----:B------:R4:W-:Y:S01]  /*3500*/  @P3 STG.E.U16 desc[UR36][R10.64+0x10], R7 ;  /* 0x000010070a003986 */ /* 0x0009e2000c101524 */
[----:B------:R-:W-:Y:S05]  /*3510*/  @!P2 BRA `(.L_x_68) ;  /* 0x000000000004a947 */ /* 0x000fea0003800000 */
[----:B------:R0:W5:Y:S02]  /*3520*/  LDG.E.LTC128B.U16 R75, desc[UR36][R4.64+0x12] ;  /* 0x00001224044b7981 */ /* 0x000164000c1e1520 */
.L_x_68:
[----:B------:R-:W-:Y:S05]  /*3530*/  BSYNC B1 ;  /* 0x0000000000017941 */ /* 0x000fea0003800000 */
.L_x_67:
[----:B-----5:R-:W-:Y:S01]  /*3540*/  HADD2.F32 R6, -RZ, R75.H0_H0 ;  /* 0x2000004bff067230 */ /* 0x020fe20000004100 */
        /* <DEDUP_REMOVED lines=8> */
.L_x_70:
[----:B------:R-:W-:Y:S05]  /*35d0*/  BSYNC B1 ;  /* 0x0000000000017941 */ /* 0x000fea0003800000 */
.L_x_69:
[----:B0----5:R-:W-:Y:S01]  /*35e0*/  HADD2.F32 R6, -RZ, R75.H0_H0 ;  /* 0x2000004bff067230 */ /* 0x021fe20000004100 */
[----:B------:R-:W-:Y:S01]  /*35f0*/  ISETP.GT.AND P2, PT, R3, 0x9, P1 ;  /* 0x000000090300780c */ /* 0x000fe20000f44270 */
[----:B------:R-:W-:Y:S03]  /*3600*/  BSSY B1, `(.L_x_71) ;  /* 0x0000009000017945 */ /* 0x000fe60003800000 */
[----:B----4-:R-:W-:Y:S01]  /*3610*/  FMUL R7, R6, R57 ;  /* 0x0000003906077220 */ /* 0x010fe20000400000 */
[----:B------:R-:W-:-:S03]  /*3620*/  IADD3 R6, P3, R41, R42, RZ ;  /* 0x0000002a29067210 */ /* 0x000fc60007f7e0ff */
[----:B------:R-:W-:-:S05]  /*3630*/  FFMA R7, R30, R56, R7 ;  /* 0x000000381e077223 */ /* 0x000fca0000000007 */
[----:B------:R-:W-:Y:S01]  /*3640*/  F2FP.F16.F32.PACK_AB R12, RZ, R7 ;  /* 0x00000007ff0c723e */ /* 0x000fe200000000ff */
[----:B------:R-:W-:-:S05]  /*3650*/  IMAD.X R7, R65, 0x1, R43, P3 ;  /* 0x0000000141077824 */ /* 0x000fca00018e062b */
[----:B------:R0:W-:Y:S01]  /*3660*/  @P4 STG.E.U16 desc[UR36][R6.64+0x10], R12 ;  /* 0x0000100c06004986 */ /* 0x0001e2000c101524 */
[----:B------:R-:W-:Y:S05]  /*3670*/  @!P2 BRA `(.L_x_72) ;  /* 0x000000000004a947 */ /* 0x000fea0003800000 */
[----:B------:R4:W5:Y:S02]  /*3680*/  LDG.E.LTC128B.U16 R75, desc[UR36][R8.64+0x12] ;  /* 0x00001224084b7981 */ /* 0x000964000c1e1520 */
.L_x_72:
[----:B------:R-:W-:Y:S05]  /*3690*/  BSYNC B1 ;  /* 0x0000000000017941 */ /* 0x000fea0003800000 */
.L_x_71:
[----:B0----5:R-:W-:Y:S01]  /*36a0*/  HADD2.F32 R6, -RZ, R75.H0_H0 ;  /* 0x2000004bff067230 */ /* 0x021fe20000004100 */
[----:B------:R-:W-:Y:S01]  /*36b0*/  ISETP.GT.AND P3, PT, R3, 0x10, P0 ;  /* 0x000000100300780c */ /* 0x000fe20000764270 */
[----:B------:R-:W-:Y:S03]  /*36c0*/  BSSY B1, `(.L_x_73) ;  /* 0x0000009000017945 */ /* 0x000fe60003800000 */
[----:B------:R-:W-:-:S04]  /*36d0*/  FMUL R6, R6, R57 ;  /* 0x0000003906067220 */ /* 0x000fc80000400000 */
[----:B------:R-:W-:Y:S01]  /*36e0*/  FFMA R31, R31, R56, R6 ;  /* 0x000000381f1f7223 */ /* 0x000fe20000000006 */
[----:B------:R-:W-:-:S04]  /*36f0*/  IADD3 R6, P4, P5, R41, R58, R49 ;  /* 0x0000003a29067210 */ /* 0x000fc80007d9e031 */
[----:B------:R-:W-:Y:S02]  /*3700*/  F2FP.F16.F32.PACK_AB R31, RZ, R31 ;  /* 0x0000001fff1f723e */ /* 0x000fe400000000ff */
[----:B------:R-:W-:-:S05]  /*3710*/  IADD3.X R7, R65, R59, R51, P4, P5 ;  /* 0x0000003b41077210 */ /* 0x000fca00027ea433 */
[----:B------:R0:W-:Y:S01]  /*3720*/  @P2 STG.E.U16 desc[UR36][R6.64+0x12], R31 ;  /* 0x0000121f06002986 */ /* 0x0001e2000c101524 */
[----:B------:R-:W-:Y:S05]  /*3730*/  @!P3 BRA `(.L_x_74) ;  /* 0x000000000004b947 */ /* 0x000fea0003800000 */
[----:B------:R0:W5:Y:S02]  /*3740*/  LDG.E.LTC128B.U16 R75, desc[UR36][R4.64+0x20] ;  /* 0x00002024044b7981 */ /* 0x000164000c1e1520 */
.L_x_74:
[----:B------:R-:W-:Y:S05]  /*3750*/  BSYNC B1 ;  /* 0x0000000000017941 */ /* 0x000fea0003800000 */
.L_x_73:
        /* <DEDUP_REMOVED lines=9> */
.L_x_76:
[----:B------:R-:W-:Y:S05]  /*37f0*/  BSYNC B1 ;  /* 0x0000000000017941 */ /* 0x000fea0003800000 */
.L_x_75:
        /* <DEDUP_REMOVED lines=9> */
.L_x_78:
[----:B------:R-:W-:Y:S05]  /*3890*/  BSYNC B1 ;  /* 0x0000000000017941 */ /* 0x000fea0003800000 */
.L_x_77:
[----:B0----5:R-:W-:Y:S01]  /*38a0*/  HADD2.F32 R12, -RZ, R75.H0_H0 ;  /* 0x2000004bff0c7230 */ /* 0x021fe20000004100 */
        /* <DEDUP_REMOVED lines=8> */
.L_x_80:
[----:B------:R-:W-:Y:S05]  /*3930*/  BSYNC B1 ;  /* 0x0000000000017941 */ /* 0x000fea0003800000 */
.L_x_79:
        /* <DEDUP_REMOVED lines=9> */
.L_x_82:
[----:B------:R-:W-:Y:S05]  /*39d0*/  BSYNC B1 ;  /* 0x0000000000017941 */ /* 0x000fea0003800000 */
.L_x_81:
        /* <DEDUP_REMOVED lines=9> */
.L_x_84:
[----:B------:R-:W-:Y:S05]  /*3a70*/  BSYNC B1 ;  /* 0x0000000000017941 */ /* 0x000fea0003800000 */
.L_x_83:
[----:B0--3-5:R-:W-:Y:S01]  /*3a80*/  HADD2.F32 R4, -RZ, R75.H0_H0 ;  /* 0x2000004bff047230 */ /* 0x029fe20000004100 */
        /* <DEDUP_REMOVED lines=8> */
.L_x_86:
[----:B------:R-:W-:Y:S05]  /*3b10*/  BSYNC B1 ;  /* 0x0000000000017941 */ /* 0x000fea0003800000 */
.L_x_85:
[----:B0----5:R-:W-:Y:S01]  /*3b20*/  HADD2.F32 R4, -RZ, R75.H0_H0 ;  /* 0x2000004bff047230 */ /* 0x021fe20000004100 */
[----:B------:R-:W-:Y:S01]  /*3b30*/  ISETP.GT.AND P1, PT, R3, 0x19, P1 ;  /* 0x000000190300780c */ /* 0x000fe20000f24270 */
[----:B------:R-:W-:Y:S03]  /*3b40*/  BSSY B1, `(.L_x_87) ;  /* 0x000000a000017945 */ /* 0x000fe60003800000 */
[----:B------:R-:W-:Y:S01]  /*3b50*/  FMUL R5, R4, R57 ;  /* 0x0000003904057220 */ /* 0x000fe20000400000 */
[----:B------:R-:W-:-:S03]  /*3b60*/  @P2 MOV R4, R6 ;  /* 0x0000000600042202 */ /* 0x000fc60000000f00 */
[----:B------:R-:W-:-:S05]  /*3b70*/  FFMA R5, R38, R56, R5 ;  /* 0x0000003826057223 */ /* 0x000fca0000000005 */
[----:B------:R-:W-:-:S04]  /*3b80*/  F2FP.F16.F32.PACK_AB R5, RZ, R5 ;  /* 0x00000005ff05723e */ /* 0x000fc800000000ff */
[----:B------:R-:W-:Y:S01]  /*3b90*/  PRMT R10, R5, 0x7610, R10 ;  /* 0x00007610050a7816 */ /* 0x000fe2000000000a */
[----:B------:R-:W-:-:S05]  /*3ba0*/  @P2 IMAD.MOV.U32 R5, RZ, RZ, R7 ;  /* 0x000000ffff052224 */ /* 0x000fca00078e0007 */
[----:B------:R0:W-:Y:S01]  /*3bb0*/  @P2 STG.E.U16 desc[UR36][R4.64+0x30], R10 ;  /* 0x0000300a04002986 */ /* 0x0001e2000c101524 */
[----:B------:R-:W-:Y:S05]  /*3bc0*/  @!P1 BRA `(.L_x_88) ;  /* 0x0000000000049947 */ /* 0x000fea0003800000 */
[----:B------:R0:W5:Y:S02]  /*3bd0*/  LDG.E.LTC128B.U16 R75, desc[UR36][R8.64+0x32] ;  /* 0x00003224084b7981 */ /* 0x000164000c1e1520 */
.L_x_88:
[----:B------:R-:W-:Y:S05]  /*3be0*/  BSYNC B1 ;  /* 0x0000000000017941 */ /* 0x000fea0003800000 */
.L_x_87:
[----:B------:R-:W-:Y:S05]  /*3bf0*/  @!P1 BRA `(.L_x_89) ;  /* 0x0000000800a89947 */ /* 0x000fea0003800000 */
[----:B0----5:R-:W-:-:S05]  /*3c00*/  HADD2.F32 R4, -RZ, R75.H0_H0 ;  /* 0x2000004bff047230 */ /* 0x021fca0000004100 */
[----:B------:R-:W-:-:S04]  /*3c10*/  FMUL R4, R4, R57 ;  /* 0x0000003904047220 */ /* 0x000fc80000400000 */
[----:B------:R-:W-:-:S05]  /*3c20*/  FFMA R4, R39, R56, R4 ;  /* 0x0000003827047223 */ /* 0x000fca0000000004 */
[----:B------:R-:W-:-:S05]  /*3c30*/  F2FP.F16.F32.PACK_AB R4, RZ, R4 ;  /* 0x00000004ff04723e */ /* 0x000fca00000000ff */
[----:B------:R0:W-:Y:S01]  /*3c40*/  STG.E.U16 desc[UR36][R6.64+0x32], R4 ;  /* 0x0000320406007986 */ /* 0x0001e2000c101524 */
[----:B------:R-:W-:Y:S05]  /*3c50*/  BRA `(.L_x_89) ;  /* 0x0000000800907947 */ /* 0x000fea0003800000 */
.L_x_30:
[----:B------:R-:W-:Y:S01]  /*3c60*/  ULDC.64 UR4, c[0x0][0x5c0] ;  /* 0x0001700000047ab9 */ /* 0x000fe20000000a00 */
[----:B------:R-:W-:Y:S01]  /*3c70*/  ISETP.GT.AND P5, PT, R3, 0x1, P3 ;  /* 0x000000010300780c */ /* 0x000fe20001fa4270 */
[-C--:B------:R-:W-:Y:S01]  /*3c80*/  FMUL R40, R40, R56.reuse ;  /* 0x0000003828287220 */ /* 0x080fe20000400000 */
[----:B------:R-:W-:Y:S01]  /*3c90*/  LEA R6, P1, R70, UR4, 0x1 ;  /* 0x0000000446067c11 */ /* 0x000fe2000f8208ff */
[-C--:B------:R-:W-:Y:S01]  /*3ca0*/  FMUL R41, R41, R56.reuse ;  /* 0x0000003829297220 */ /* 0x080fe20000400000 */
[C---:B------:R-:W-:Y:S01]  /*3cb0*/  IMAD.SHL.U32 R21, R4.reuse, 0x10, RZ ;  /* 0x0000001004157824 */ /* 0x040fe200078e00ff */
[----:B------:R-:W-:Y:S01]  /*3cc0*/  SHF.L.U64.HI R15, R4, 0x4, R5 ;  /* 0x00000004040f7819 */ /* 0x000fe20000010205 */
[-C--:B------:R-:W-:Y:S01]  /*3cd0*/  FMUL R42, R42, R56.reuse ;  /* 0x000000382a2a7220 */ /* 0x080fe20000400000 */
[----:B------:R-:W-:Y:S01]  /*3ce0*/  LEA.HI.X R7, R70, UR5, R73, 0x1, P1 ;  /* 0x0000000546077c11 */ /* 0x000fe200088f0c49 */
[-C--:B------:R-:W-:Y:S01]  /*3cf0*/  FMUL R43, R43, R56.reuse ;  /* 0x000000382b2b7220 */ /* 0x080fe20000400000 */
[----:B------:R-:W-:Y:S01]  /*3d00*/  ISETP.GT.AND P1, PT, R64, 0x8, PT ;  /* 0x000000084000780c */ /* 0x000fe20003f24270 */
[----:B------:R-:W-:Y:S01]  /*3d10*/  FMUL R44, R44, R56 ;  /* 0x000000382c2c7220 */ /* 0x000fe20000400000 */
[----:B------:R-:W-:Y:S01]  /*3d20*/  F2FP.F16.F32.PACK_AB R40, RZ, R40 ;  /* 0x00000028ff28723e */ /* 0x000fe200000000ff */
[-C--:B------:R-:W-:Y:S01]  /*3d30*/  FMUL R45, R45, R56.reuse ;  /* 0x000000382d2d7220 */ /* 0x080fe20000400000 */
[----:B------:R-:W-:Y:S01]  /*3d40*/  F2FP.F16.F32.PACK_AB R41, RZ, R41 ;  /* 0x00000029ff29723e */ /* 0x000fe200000000ff */
[----:B------:R-:W-:Y:S01]  /*3d50*/  FMUL R46, R46, R56 ;  /* 0x000000382e2e7220 */ /* 0x000fe20000400000 */
[----:B------:R-:W-:Y:S01]  /*3d60*/  IADD3 R8, P4, R21, R6, RZ ;  /* 0x0000000615087210 */ /* 0x000fe20007f9e0ff */
[----:B------:R-:W-:Y:S01]  /*3d70*/  @P0 STG.E.U16 desc[UR36][R6.64], R40 ;  /* 0x0000002806000986 */ /* 0x000fe2000c101524 */
[----:B------:R-:W-:Y:S01]  /*3d80*/  ISETP.GT.AND P2, PT, R3, RZ, P1 ;  /* 0x000000ff0300720c */ /* 0x000fe20000f44270 */
[-C--:B------:R-:W-:Y:S01]  /*3d90*/  FMUL R47, R47, R56.reuse ;  /* 0x000000382f2f7220 */ /* 0x080fe20000400000 */
[----:B------:R-:W-:Y:S01]  /*3da0*/  ISETP.GT.AND P0, PT, R3, 0x1, P1 ;  /* 0x000000010300780c */ /* 0x000fe20000f04270 */
[----:B------:R-:W-:Y:S01]  /*3db0*/  @P5 STG.E.U16 desc[UR36][R6.64+0x2], R41 ;  /* 0x0000022906005986 */ /* 0x000fe2000c101524 */
[----:B------:R-:W-:Y:S01]  /*3dc0*/  IMAD.X R9, R15, 0x1, R7, P4 ;  /* 0x000000010f097824 */ /* 0x000fe200020e0607 */
[C---:B------:R-:W-:Y:S01]  /*3dd0*/  ISETP.GT.AND P4, PT, R3.reuse, 0x8, P3 ;  /* 0x000000080300780c */ /* 0x040fe20001f84270 */
[-C--:B------:R-:W-:Y:S01]  /*3de0*/  FMUL R48, R48, R56.reuse ;  /* 0x0000003830307220 */ /* 0x080fe20000400000 */
[----:B------:R-:W-:Y:S01]  /*3df0*/  ISETP.GT.AND P5, PT, R3, 0x9, P3 ;  /* 0x000000090300780c */ /* 0x000fe20001fa4270 */
[----:B------:R-:W-:Y:S01]  /*3e00*/  FMUL R49, R49, R56 ;  /* 0x0000003831317220 */ /* 0x000fe20000400000 */
[----:B------:R-:W-:Y:S01]  /*3e10*/  F2FP.F16.F32.PACK_AB R42, RZ, R42 ;  /* 0x0000002aff2a723e */ /* 0x000fe200000000ff */
[-C--:B------:R-:W-:Y:S01]  /*3e20*/  FMUL R50, R50, R56.reuse ;  /* 0x0000003832327220 */ /* 0x080fe20000400000 */
[----:B------:R-:W-:Y:S01]  /*3e30*/  F2FP.F16.F32.PACK_AB R43, RZ, R43 ;  /* 0x0000002bff2b723e */ /* 0x000fe200000000ff */
[----:B------:R-:W-:Y:S01]  /*3e40*/  FMUL R51, R51, R56 ;  /* 0x0000003833337220 */ /* 0x000fe20000400000 */
[----:B------:R-:W-:Y:S01]  /*3e50*/  F2FP.F16.F32.PACK_AB R44, RZ, R44 ;  /* 0x0000002cff2c723e */ /* 0x000fe200000000ff */
[----:B------:R-:W-:Y:S01]  /*3e60*/  @P2 STG.E.U16 desc[UR36][R8.64], R42 ;  /* 0x0000002a08002986 */ /* 0x000fe2000c101524 */
[----:B------:R-:W-:Y:S01]  /*3e70*/  F2FP.F16.F32.PACK_AB R45, RZ, R45 ;  /* 0x0000002dff2d723e */ /* 0x000fe200000000ff */
[-C--:B------:R-:W-:Y:S01]  /*3e80*/  FMUL R53, R53, R56.reuse ;  /* 0x0000003835357220 */ /* 0x080fe20000400000 */
[C---:B------:R-:W-:Y:S01]  /*3e90*/  ISETP.GT.AND P2, PT, R3.reuse, 0x8, P1 ;  /* 0x000000080300780c */ /* 0x040fe20000f44270 */
[----:B------:R-:W-:Y:S01]  /*3ea0*/  @P0 STG.E.U16 desc[UR36][R8.64+0x2], R43 ;  /* 0x0000022b08000986 */ /* 0x000fe2000c101524 */
[C---:B------:R-:W-:Y:S01]  /*3eb0*/  ISETP.GT.AND P0, PT, R3.reuse, 0x9, P1 ;  /* 0x000000090300780c */ /* 0x040fe20000f04270 */
[----:B------:R-:W-:Y:S01]  /*3ec0*/  FMUL R52, R52, R56 ;  /* 0x0000003834347220 */ /* 0x000fe20000400000 */
[----:B------:R-:W-:Y:S01]  /*3ed0*/  F2FP.F16.F32.PACK_AB R46, RZ, R46 ;  /* 0x0000002eff2e723e */ /* 0x000fe200000000ff */
[----:B------:R-:W-:Y:S01]  /*3ee0*/  @P4 STG.E.U16 desc[UR36][R6.64+0x10], R44 ;  /* 0x0000102c06004986 */ /* 0x000fe2000c101524 */
[C---:B------:R-:W-:Y:S01]  /*3ef0*/  ISETP.GT.AND P4, PT, R3.reuse, 0x10, P3 ;  /* 0x000000100300780c */ /* 0x040fe20001f84270 */
[-C--:B------:R-:W-:Y:S01]  /*3f00*/  FMUL R54, R54, R56.reuse ;  /* 0x0000003836367220 */ /* 0x080fe20000400000 */
[----:B------:R-:W-:Y:S01]  /*3f10*/  F2FP.F16.F32.PACK_AB R47, RZ, R47 ;  /* 0x0000002fff2f723e */ /* 0x000fe200000000ff */
[----:B------:R-:W-:Y:S01]  /*3f20*/  @P5 STG.E.U16 desc[UR36][R6.64+0x12], R45 ;  /* 0x0000122d06005986 */ /* 0x000fe2000c101524 */
[----:B------:R-:W-:Y:S01]  /*3f30*/  ISETP.GT.AND P5, PT, R3, 0x11, P3 ;  /* 0x000000110300780c */ /* 0x000fe20001fa4270 */
[----:B------:R-:W-:Y:S01]  /*3f40*/  FMUL R55, R55, R56 ;  /* 0x0000003837377220 */ /* 0x000fe20000400000 */
[----:B------:R-:W-:Y:S01]  /*3f50*/  F2FP.F16.F32.PACK_AB R48, RZ, R48 ;  /* 0x00000030ff30723e */ /* 0x000fe200000000ff */
[----:B------:R-:W-:Y:S01]  /*3f60*/  @P2 STG.E.U16 desc[UR36][R8.64+0x10], R46 ;  /* 0x0000102e08002986 */ /* 0x000fe2000c101524 */
[----:B------:R-:W-:Y:S01]  /*3f70*/  F2FP.F16.F32.PACK_AB R49, RZ, R49 ;  /* 0x00000031ff31723e */ /* 0x000fe200000000ff */
[----:B------:R-:W-:Y:S01]  /*3f80*/  FMUL R24, R24, R56 ;  /* 0x0000003818187220 */ /* 0x000fe20000400000 */
[----:B------:R-:W-:Y:S01]  /*3f90*/  ISETP.GT.AND P2, PT, R3, 0x10, P1 ;  /* 0x000000100300780c */ /* 0x000fe20000f44270 */
[----:B------:R-:W-:Y:S01]  /*3fa0*/  @P0 STG.E.U16 desc[UR36][R8.64+0x12], R47 ;  /* 0x0000122f08000986 */ /* 0x000fe2000c101524 */
[----:B------:R-:W-:Y:S01]  /*3fb0*/  F2FP.F16.F32.PACK_AB R50, RZ, R50 ;  /* 0x00000032ff32723e */ /* 0x000fe200000000ff */
[----:B------:R-:W-:Y:S01]  /*3fc0*/  IMAD R13, R5, 0xf0, RZ ;  /* 0x000000f0050d7824 */ /* 0x000fe200078e02ff */
[----:B------:R-:W-:Y:S01]  /*3fd0*/  F2FP.F16.F32.PACK_AB R51, RZ, R51 ;  /* 0x00000033ff33723e */ /* 0x000fe200000000ff */
[----:B------:R-:W-:Y:S01]  /*3fe0*/  @P4 STG.E.U16 desc[UR36][R6.64+0x20], R48 ;  /* 0x0000203006004986 */ /* 0x000fe2000c101524 */
[C---:B------:R-:W-:Y:S01]  /*3ff0*/  ISETP.GT.AND P4, PT, R3.reuse, 0x11, P1 ;  /* 0x000000110300780c */ /* 0x040fe20000f84270 */
[----:B------:R-:W-:Y:S01]  /*4000*/  IMAD.WIDE.U32 R10, R4, 0xf0, R8 ;  /* 0x000000f0040a7825 */ /* 0x000fe200078e0008 */
[----:B------:R-:W-:Y:S01]  /*4010*/  F2FP.F16.F32.PACK_AB R53, RZ, R53 ;  /* 0x00000035ff35723e */ /* 0x000fe200000000ff */
[----:B------:R-:W-:Y:S01]  /*4020*/  @P5 STG.E.U16 desc[UR36][R6.64+0x22], R49 ;  /* 0x0000223106005986 */ /* 0x000fe2000c101524 */
[----:B------:R-:W-:Y:S01]  /*4030*/  ISETP.GT.AND P5, PT, R3, 0x18, P3 ;  /* 0x000000180300780c */ /* 0x000fe20001fa4270 */
[----:B------:R-:W-:Y:S01]  /*4040*/  IMAD.IADD R5, R11, 0x1, R13 ;  /* 0x000000010b057824 */ /* 0x000fe200078e020d */
[----:B------:R-:W-:Y:S01]  /*4050*/  ISETP.GT.AND P3, PT, R3, 0x19, P3 ;  /* 0x000000190300780c */ /* 0x000fe20001f64270 */
[----:B------:R-:W-:Y:S01]  /*4060*/  @P2 STG.E.U16 desc[UR36][R8.64+0x20], R50 ;  /* 0x0000203208002986 */ /* 0x000fe2000c101524 */
[----:B------:R-:W-:Y:S01]  /*4070*/  ISETP.GT.AND P2, PT, R64, 0x80, PT ;  /* 0x000000804000780c */ /* 0x000fe20003f44270 */
[----:B------:R-:W-:Y:S01]  /*4080*/  FMUL R25, R25, R56 ;  /* 0x0000003819197220 */ /* 0x000fe20000400000 */
[----:B------:R-:W-:Y:S01]  /*4090*/  F2FP.F16.F32.PACK_AB R52, RZ, R52 ;  /* 0x00000034ff34723e */ /* 0x000fe200000000ff */
[----:B------:R-:W-:Y:S01]  /*40a0*/  FMUL R26, R26, R56 ;  /* 0x000000381a1a7220 */ /* 0x000fe20000400000 */
[----:B------:R-:W-:Y:S01]  /*40b0*/  F2FP.F16.F32.PACK_AB R54, RZ, R54 ;  /* 0x00000036ff36723e */ /* 0x000fe200000000ff */
[----:B------:R-:W-:Y:S01]  /*40c0*/  @P4 STG.E.U16 desc[UR36][R8.64+0x22], R51 ;  /* 0x0000223308004986 */ /* 0x000fe2000c101524 */
[----:B------:R-:W-:Y:S01]  /*40d0*/  ISETP.GT.AND P4, PT, R3, 0x18, P1 ;  /* 0x000000180300780c */ /* 0x000fe20000f84270 */
[-C--:B------:R-:W-:Y:S01]  /*40e0*/  FMUL R27, R27, R56.reuse ;  /* 0x000000381b1b7220 */ /* 0x080fe20000400000 */
[C---:B------:R-:W-:Y:S01]  /*40f0*/  ISETP.GT.AND P1, PT, R3.reuse, 0x19, P1 ;  /* 0x000000190300780c */ /* 0x040fe20000f24270 */
[----:B------:R-:W-:Y:S01]  /*4100*/  @P5 STG.E.U16 desc[UR36][R6.64+0x30], R52 ;  /* 0x0000303406005986 */ /* 0x000fe2000c101524 */
[C---:B------:R-:W-:Y:S01]  /*4110*/  ISETP.GT.AND P5, PT, R3.reuse, 0x1, P2 ;  /* 0x000000010300780c */ /* 0x040fe200017a4270 */
[-C--:B------:R-:W-:Y:S01]  /*4120*/  FMUL R28, R28, R56.reuse ;  /* 0x000000381c1c7220 */ /* 0x080fe20000400000 */
[----:B------:R-:W-:Y:S01]  /*4130*/  F2FP.F16.F32.PACK_AB R55, RZ, R55 ;  /* 0x00000037ff37723e */ /* 0x000fe200000000ff */
[----:B------:R0:W-:Y:S01]  /*4140*/  @P3 STG.E.U16 desc[UR36][R6.64+0x32], R53 ;  /* 0x0000323506003986 */ /* 0x0001e2000c101524 */
[----:B------:R-:W-:Y:S01]  /*4150*/  ISETP.GT.AND P3, PT, R3, RZ, P2 ;  /* 0x000000ff0300720c */ /* 0x000fe20001764270 */
[----:B------:R-:W-:Y:S01]  /*4160*/  FMUL R29, R29, R56 ;  /* 0x000000381d1d7220 */ /* 0x000fe20000400000 */
[----:B------:R-:W-:Y:S01]  /*4170*/  F2FP.F16.F32.PACK_AB R24, RZ, R24 ;  /* 0x00000018ff18723e */ /* 0x000fe200000000ff */
[-C--:B------:R-:W-:Y:S01]  /*4180*/  FMUL R30, R30, R56.reuse ;  /* 0x000000381e1e7220 */ /* 0x080fe20000400000 */
[----:B------:R-:W-:Y:S01]  /*4190*/  ISETP.GT.AND P0, PT, R64, 0x88, PT ;  /* 0x000000884000780c */ /* 0x000fe20003f04270 */
[----:B------:R-:W-:Y:S01]  /*41a0*/  @P4 STG.E.U16 desc[UR36][R8.64+0x30], R54 ;  /* 0x0000303608004986 */ /* 0x000fe2000c101524 */
[----:B------:R-:W-:Y:S01]  /*41b0*/  F2FP.F16.F32.PACK_AB R25, RZ, R25 ;  /* 0x00000019ff19723e */ /* 0x000fe200000000ff */
[----:B------:R-:W-:Y:S01]  /*41c0*/  FMUL R31, R31, R56 ;  /* 0x000000381f1f7220 */ /* 0x000fe20000400000 */
[C---:B------:R-:W-:Y:S01]  /*41d0*/  ISETP.GT.AND P4, PT, R3.reuse, 0x8, P2 ;  /* 0x000000080300780c */ /* 0x040fe20001784270 */
[----:B------:R-:W-:Y:S01]  /*41e0*/  @P1 STG.E.U16 desc[UR36][R8.64+0x32], R55 ;  /* 0x0000323708001986 */ /* 0x000fe2000c101524 */
[----:B------:R-:W-:Y:S01]  /*41f0*/  ISETP.GT.AND P1, PT, R3, RZ, P0 ;  /* 0x000000ff0300720c */ /* 0x000fe20000724270 */
[----:B0-----:R-:W-:Y:S01]  /*4200*/  IMAD.IADD R7, R13, 0x1, R11 ;  /* 0x000000010d077824 */ /* 0x001fe200078e020b */
[----:B------:R-:W-:Y:S01]  /*4210*/  F2FP.F16.F32.PACK_AB R26, RZ, R26 ;  /* 0x0000001aff1a723e */ /* 0x000fe200000000ff */
[--C-:B------:R-:W-:Y:S01]  /*4220*/  @P3 IMAD.MOV.U32 R4, RZ, RZ, R10.reuse ;  /* 0x000000ffff043224 */ /* 0x100fe200078e000a */
[----:B------:R-:W-:Y:S01]  /*4230*/  F2FP.F16.F32.PACK_AB R27, RZ, R27 ;  /* 0x0000001bff1b723e */ /* 0x000fe200000000ff */
[----:B------:R-:W-:Y:S01]  /*4240*/  FMUL R32, R32, R56 ;  /* 0x0000003820207220 */ /* 0x000fe20000400000 */
[----:B------:R-:W-:Y:S01]  /*4250*/  F2FP.F16.F32.PACK_AB R28, RZ, R28 ;  /* 0x0000001cff1c723e */ /* 0x000fe200000000ff */
[-C--:B------:R-:W-:Y:S01]  /*4260*/  FMUL R33, R33, R56.reuse ;  /* 0x0000003821217220 */ /* 0x080fe20000400000 */
[----:B------:R0:W-:Y:S01]  /*4270*/  @P3 STG.E.U16 desc[UR36][R4.64], R24 ;  /* 0x0000001804003986 */ /* 0x0001e2000c101524 */
[----:B------:R-:W-:Y:S01]  /*4280*/  ISETP.GT.AND P3, PT, R3, 0x1, P0 ;  /* 0x000000010300780c */ /* 0x000fe20000764270 */
[-C--:B------:R-:W-:Y:S01]  /*4290*/  FMUL R34, R34, R56.reuse ;  /* 0x0000003822227220 */ /* 0x080fe20000400000 */
[--C-:B------:R-:W-:Y:S01]  /*42a0*/  @P4 IMAD.MOV.U32 R6, RZ, RZ, R10.reuse ;  /* 0x000000ffff064224 */ /* 0x100fe200078e000a */
[----:B------:R-:W-:Y:S01]  /*42b0*/  F2FP.F16.F32.PACK_AB R29, RZ, R29 ;  /* 0x0000001dff1d723e */ /* 0x000fe200000000ff */
[----:B------:R-:W-:Y:S01]  /*42c0*/  FMUL R35, R35, R56 ;  /* 0x0000003823237220 */ /* 0x000fe20000400000 */
[----:B------:R-:W-:Y:S01]  /*42d0*/  F2FP.F16.F32.PACK_AB R30, RZ, R30 ;  /* 0x0000001eff1e723e */ /* 0x000fe200000000ff */
[-C--:B------:R-:W-:Y:S01]  /*42e0*/  FMUL R36, R36, R56.reuse ;  /* 0x0000003824247220 */ /* 0x080fe20000400000 */
[----:B------:R-:W-:Y:S01]  /*42f0*/  F2FP.F16.F32.PACK_AB R31, RZ, R31 ;  /* 0x0000001fff1f723e */ /* 0x000fe200000000ff */
[----:B------:R-:W-:Y:S01]  /*4300*/  FMUL R37, R37, R56 ;  /* 0x0000003825257220 */ /* 0x000fe20000400000 */
[----:B------:R-:W-:Y:S01]  /*4310*/  F2FP.F16.F32.PACK_AB R32, RZ, R32 ;  /* 0x00000020ff20723e */ /* 0x000fe200000000ff */
[-C--:B------:R-:W-:Y:S01]  /*4320*/  FMUL R38, R38, R56.reuse ;  /* 0x0000003826267220 */ /* 0x080fe20000400000 */
[----:B0-----:R-:W-:Y:S01]  /*4330*/  @P5 IMAD.MOV.U32 R4, RZ, RZ, R10 ;  /* 0x000000ffff045224 */ /* 0x001fe200078e000a */
[----:B------:R-:W-:Y:S01]  /*4340*/  F2FP.F16.F32.PACK_AB R33, RZ, R33 ;  /* 0x00000021ff21723e */ /* 0x000fe200000000ff */
[----:B------:R-:W-:Y:S01]  /*4350*/  FMUL R39, R39, R56 ;  /* 0x0000003827277220 */ /* 0x000fe20000400000 */
[----:B------:R-:W-:-:S02]  /*4360*/  F2FP.F16.F32.PACK_AB R34, RZ, R34 ;  /* 0x00000022ff22723e */ /* 0x000fc400000000ff */
[----:B------:R0:W-:Y:S01]  /*4370*/  @P5 STG.E.U16 desc[UR36][R4.64+0x2], R25 ;  /* 0x0000021904005986 */ /* 0x0001e2000c101524 */
[----:B------:R-:W-:Y:S02]  /*4380*/  F2FP.F16.F32.PACK_AB R35, RZ, R35 ;  /* 0x00000023ff23723e */ /* 0x000fe400000000ff */
[----:B------:R-:W-:Y:S02]  /*4390*/  F2FP.F16.F32.PACK_AB R36, RZ, R36 ;  /* 0x00000024ff24723e */ /* 0x000fe400000000ff */
[----:B------:R-:W-:Y:S02]  /*43a0*/  F2FP.F16.F32.PACK_AB R37, RZ, R37 ;  /* 0x00000025ff25723e */ /* 0x000fe400000000ff */
[----:B------:R-:W-:Y:S02]  /*43b0*/  F2FP.F16.F32.PACK_AB R38, RZ, R38 ;  /* 0x00000026ff26723e */ /* 0x000fe400000000ff */
[----:B------:R-:W-:Y:S02]  /*43c0*/  F2FP.F16.F32.PACK_AB R39, RZ, R39 ;  /* 0x00000027ff27723e */ /* 0x000fe400000000ff */
[----:B0-----:R-:W-:-:S05]  /*43d0*/  IADD3 R4, P5, R21, R10, RZ ;  /* 0x0000000a15047210 */ /* 0x001fca0007fbe0ff */
[----:B------:R-:W-:Y:S01]  /*43e0*/  IMAD.X R5, R15, 0x1, R5, P5 ;  /* 0x000000010f057824 */ /* 0x000fe200028e0605 */
[----:B------:R-:W-:-:S04]  /*43f0*/  ISETP.GT.AND P5, PT, R3, 0x9, P0 ;  /* 0x000000090300780c */ /* 0x000fc800007a4270 */
[----:B------:R-:W-:Y:S01]  /*4400*/  @P1 STG.E.U16 desc[UR36][R4.64], R26 ;  /* 0x0000001a04001986 */ /* 0x000fe2000c101524 */
[----:B------:R-:W-:-:S03]  /*4410*/  ISETP.GT.AND P1, PT, R3, 0x9, P2 ;  /* 0x000000090300780c */ /* 0x000fc60001724270 */
[----:B------:R0:W-:Y:S01]  /*4420*/  @P3 STG.E.U16 desc[UR36][R4.64+0x2], R27 ;  /* 0x0000021b04003986 */ /* 0x0001e2000c101524 */
[----:B------:R-:W-:-:S03]  /*4430*/  ISETP.GT.AND P3, PT, R3, 0x8, P0 ;  /* 0x000000080300780c */ /* 0x000fc60000764270 */
[----:B------:R-:W-:Y:S01]  /*4440*/  @P4 STG.E.U16 desc[UR36][R6.64+0x10], R28 ;  /* 0x0000101c06004986 */ /* 0x000fe2000c101524 */
[----:B------:R-:W-:-:S05]  /*4450*/  IADD3 R8, P4, R21, R10, RZ ;  /* 0x0000000a15087210 */ /* 0x000fca0007f9e0ff */
[----:B------:R-:W-:Y:S01]  /*4460*/  IMAD.X R9, R7, 0x1, R15, P4 ;  /* 0x0000000107097824 */ /* 0x000fe200020e060f */
[----:B------:R-:W-:Y:S01]  /*4470*/  ISETP.GT.AND P4, PT, R3, 0x10, P2 ;  /* 0x000000100300780c */ /* 0x000fe20001784270 */
[----:B0-----:R-:W-:Y:S02]  /*4480*/  @P1 IMAD.MOV.U32 R4, RZ, RZ, R10 ;  /* 0x000000ffff041224 */ /* 0x001fe400078e000a */
[----:B------:R-:W-:-:S05]  /*4490*/  @P1 IMAD.MOV.U32 R5, RZ, RZ, R7 ;  /* 0x000000ffff051224 */ /* 0x000fca00078e0007 */
[----:B------:R0:W-:Y:S01]  /*44a0*/  @P1 STG.E.U16 desc[UR36][R4.64+0x12], R29 ;  /* 0x0000121d04001986 */ /* 0x0001e2000c101524 */
[----:B------:R-:W-:-:S03]  /*44b0*/  ISETP.GT.AND P1, PT, R3, 0x18, P2 ;  /* 0x000000180300780c */ /* 0x000fc60001724270 */
[----:B------:R-:W-:Y:S01]  /*44c0*/  @P3 STG.E.U16 desc[UR36][R8.64+0x10], R30 ;  /* 0x0000101e08003986 */ /* 0x000fe2000c101524 */
[C---:B------:R-:W-:Y:S02]  /*44d0*/  ISETP.GT.AND P3, PT, R3.reuse, 0x11, P2 ;  /* 0x000000110300780c */ /* 0x040fe40001764270 */
[----:B------:R-:W-:Y:S01]  /*44e0*/  ISETP.GT.AND P2, PT, R3, 0x19, P2 ;  /* 0x000000190300780c */ /* 0x000fe20001744270 */
[----:B0-----:R-:W-:Y:S02]  /*44f0*/  @P5 IMAD.MOV.U32 R4, RZ, RZ, R8 ;  /* 0x000000ffff045224 */ /* 0x001fe400078e0008 */
[----:B------:R-:W-:-:S04]  /*4500*/  @P5 IMAD.MOV.U32 R5, RZ, RZ, R9 ;  /* 0x000000ffff055224 */ /* 0x000fc800078e0009 */
[----:B------:R-:W-:Y:S01]  /*4510*/  @P1 IMAD.MOV.U32 R6, RZ, RZ, R10 ;  /* 0x000000ffff061224 */ /* 0x000fe200078e000a */
[----:B------:R0:W-:Y:S01]  /*4520*/  @P5 STG.E.U16 desc[UR36][R4.64+0x12], R31 ;  /* 0x0000121f04005986 */ /* 0x0001e2000c101524 */
[----:B------:R-:W-:-:S04]  /*4530*/  ISETP.GT.AND P5, PT, R3, 0x10, P0 ;  /* 0x000000100300780c */ /* 0x000fc800007a4270 */
[--C-:B------:R-:W-:Y:S02]  /*4540*/  @P2 IMAD.MOV.U32 R11, RZ, RZ, R7.reuse ;  /* 0x000000ffff0b2224 */ /* 0x100fe400078e0007 */
[----:B0-----:R-:W-:Y:S02]  /*4550*/  @P4 IMAD.MOV.U32 R4, RZ, RZ, R10 ;  /* 0x000000ffff044224 */ /* 0x001fe400078e000a */
[----:B------:R-:W-:-:S05]  /*4560*/  @P4 IMAD.MOV.U32 R5, RZ, RZ, R7 ;  /* 0x000000ffff054224 */ /* 0x000fca00078e0007 */
[----:B------:R0:W-:Y:S01]  /*4570*/  @P4 STG.E.U16 desc[UR36][R4.64+0x20], R32 ;  /* 0x0000202004004986 */ /* 0x0001e2000c101524 */
[----:B------:R-:W-:Y:S01]  /*4580*/  ISETP.GT.AND P4, PT, R3, 0x11, P0 ;  /* 0x000000110300780c */ /* 0x000fe20000784270 */
[----:B0-----:R-:W-:Y:S02]  /*4590*/  @P3 IMAD.MOV.U32 R4, RZ, RZ, R10 ;  /* 0x000000ffff043224 */ /* 0x001fe400078e000a */
[----:B------:R-:W-:-:S05]  /*45a0*/  @P3 IMAD.MOV.U32 R5, RZ, RZ, R7 ;  /* 0x000000ffff053224 */ /* 0x000fca00078e0007 */
[----:B------:R0:W-:Y:S01]  /*45b0*/  @P3 STG.E.U16 desc[UR36][R4.64+0x22], R33 ;  /* 0x0000222104003986 */ /* 0x0001e2000c101524 */
[C---:B------:R-:W-:Y:S02]  /*45c0*/  ISETP.GT.AND P3, PT, R3.reuse, 0x18, P0 ;  /* 0x000000180300780c */ /* 0x040fe40000764270 */
[----:B------:R-:W-:Y:S01]  /*45d0*/  ISETP.GT.AND P0, PT, R3, 0x19, P0 ;  /* 0x000000190300780c */ /* 0x000fe20000704270 */
[----:B0-----:R-:W-:Y:S02]  /*45e0*/  @P5 IMAD.MOV.U32 R4, RZ, RZ, R8 ;  /* 0x000000ffff045224 */ /* 0x001fe400078e0008 */
[----:B------:R-:W-:-:S05]  /*45f0*/  @P5 IMAD.MOV.U32 R5, RZ, RZ, R9 ;  /* 0x000000ffff055224 */ /* 0x000fca00078e0009 */
[----:B------:R0:W-:Y:S02]  /*4600*/  @P5 STG.E.U16 desc[UR36][R4.64+0x20], R34 ;  /* 0x0000202204005986 */ /* 0x0001e4000c101524 */
[----:B0-----:R-:W-:Y:S02]  /*4610*/  @P4 IMAD.MOV.U32 R4, RZ, RZ, R8 ;  /* 0x000000ffff044224 */ /* 0x001fe400078e0008 */
[----:B------:R-:W-:-:S05]  /*4620*/  @P4 IMAD.MOV.U32 R5, RZ, RZ, R9 ;  /* 0x000000ffff054224 */ /* 0x000fca00078e0009 */
[----:B------:R0:W-:Y:S04]  /*4630*/  @P4 STG.E.U16 desc[UR36][R4.64+0x22], R35 ;  /* 0x0000222304004986 */ /* 0x0001e8000c101524 */
[----:B------:R1:W-:Y:S04]  /*4640*/  @P1 STG.E.U16 desc[UR36][R6.64+0x30], R36 ;  /* 0x0000302406001986 */ /* 0x0003e8000c101524 */
[----:B------:R1:W-:Y:S01]  /*4650*/  @P2 STG.E.U16 desc[UR36][R10.64+0x32], R37 ;  /* 0x000032250a002986 */ /* 0x0003e2000c101524 */
[----:B0-----:R-:W-:Y:S01]  /*4660*/  @P3 IMAD.MOV.U32 R4, RZ, RZ, R8 ;  /* 0x000000ffff043224 */ /* 0x001fe200078e0008 */
[----:B------:R-:W-:-:S05]  /*4670*/  @P3 MOV R5, R9 ;  /* 0x0000000900053202 */ /* 0x000fca0000000f00 */
[----:B------:R1:W-:Y:S04]  /*4680*/  @P3 STG.E.U16 desc[UR36][R4.64+0x30], R38 ;  /* 0x0000302604003986 */ /* 0x0003e8000c101524 */
[----:B------:R1:W-:Y:S02]  /*4690*/  @P0 STG.E.U16 desc[UR36][R8.64+0x32], R39 ;  /* 0x0000322708000986 */ /* 0x0003e4000c101524 */
.L_x_89:
[----:B------:R-:W-:Y:S05]  /*46a0*/  BSYNC B0 ;  /* 0x0000000000007941 */ /* 0x000fea0003800000 */
.L_x_29:
[----:B------:R-:W-:Y:S01]  /*46b0*/  ULDC UR4, c[0x0][0xc] ;  /* 0x0000030000047ab9 */ /* 0x000fe20000000800 */
[----:B------:R-:W-:Y:S01]  /*46c0*/  ULDC UR5, c[0x0][0x10] ;  /* 0x0000040000057ab9 */ /* 0x000fe20000000800 */
[----:B------:R-:W2:Y:S01]  /*46d0*/  LDC R3, c[0x0][0x14] ;  /* 0x00000500ff037b82 */ /* 0x000ea20000000800 */
[----:B------:R-:W-:Y:S01]  /*46e0*/  UIMAD.WIDE.U32 UR4, UR4, UR5, URZ ;  /* 0x00000005040472a5 */ /* 0x000fe2000f8e003f */
[----:B------:R-:W-:Y:S02]  /*46f0*/  IMAD.MOV.U32 R58, RZ, RZ, -0x1 ;  /* 0xffffffffff3a7424 */ /* 0x000fe400078e00ff */
[----:B------:R-:W-:-:S03]  /*4700*/  IMAD.MOV.U32 R23, RZ, RZ, -0x1 ;  /* 0xffffffffff177424 */ /* 0x000fc600078e00ff */
[----:B--2---:R-:W-:-:S04]  /*4710*/  IMAD.WIDE.U32 R16, R3, UR4, R16 ;  /* 0x0000000403107c25 */ /* 0x004fc8000f8e0010 */
[----:B------:R-:W-:Y:S01]  /*4720*/  IMAD R3, R3, UR5, RZ ;  /* 0x0000000503037c24 */ /* 0x000fe2000f8e02ff */
[----:B------:R-:W-:Y:S02]  /*4730*/  ULDC.64 UR4, c[0x0][0x650] ;  /* 0x0001940000047ab9 */ /* 0x000fe40000000a00 */
[----:B------:R-:W-:Y:S01]  /*4740*/  ISETP.GE.U32.AND P0, PT, R16, UR4, PT ;  /* 0x0000000410007c0c */ /* 0x000fe2000bf06070 */
[--C-:B------:R-:W-:Y:S01]  /*4750*/  IMAD.IADD R17, R17, 0x1, R3.reuse ;  /* 0x0000000111117824 */ /* 0x100fe200078e0203 */
[----:B------:R-:W-:-:S04]  /*4760*/  PRMT R3, RZ, 0x7610, R3 ;  /* 0x00007610ff037816 */ /* 0x000fc80000000003 */
[----:B------:R-:W-:-:S13]  /*4770*/  ISETP.GE.U32.AND.EX P0, PT, R17, UR5, PT, P0 ;  /* 0x0000000511007c0c */ /* 0x000fda000bf06100 */
[----:B------:R-:W-:Y:S05]  /*4780*/  @P0 BRA `(.L_x_90) ;  /* 0x0000000400640947 */ /* 0x000fea0003800000 */
[----:B------:R-:W2:Y:S01]  /*4790*/  S2R R12, SR_CTAID.X ;  /* 0x00000000000c7919 */ /* 0x000ea20000002500 */
[----:B01----:R-:W0:Y:S01]  /*47a0*/  LDC.64 R10, c[0x0][0x628] ;  /* 0x00018a00ff0a7b82 */ /* 0x003e220000000a00 */
[----:B------:R-:W-:Y:S01]  /*47b0*/  ULDC UR4, c[0x0][0x150] ;  /* 0x0000540000047ab9 */ /* 0x000fe20000000800 */
[----:B---34-:R-:W-:Y:S01]  /*47c0*/  IMAD.MOV.U32 R8, RZ, RZ, R16 ;  /* 0x000000ffff087224 */ /* 0x018fe200078e0010 */
[----:B------:R-:W1:Y:S01]  /*47d0*/  S2R R24, SR_CTAID.Y ;  /* 0x0000000000187919 */ /* 0x000e620000002600 */
[----:B------:R-:W-:-:S04]  /*47e0*/  IMAD.MOV.U32 R9, RZ, RZ, R17 ;  /* 0x000000ffff097224 */ /* 0x000fc800078e0011 */
[----:B------:R-:W3:Y:S08]  /*47f0*/  LDC R21, c[0x0][0x144] ;  /* 0x00005100ff157b82 */ /* 0x000ef00000000800 */
[----:B------:R-:W4:Y:S08]  /*4800*/  LDC R0, c[0x0][0x630] ;  /* 0x00018c00ff007b82 */ /* 0x000f300000000800 */
[----:B------:R-:W1:Y:S01]  /*4810*/  LDC.64 R14, c[0x0][0x620] ;  /* 0x00018800ff0e7b82 */ /* 0x000e620000000a00 */
[----:B0-----:R-:W-:-:S04]  /*4820*/  ISETP.NE.U32.AND P0, PT, R10, RZ, PT ;  /* 0x000000ff0a00720c */ /* 0x001fc80003f05070 */
[----:B------:R-:W-:Y:S02]  /*4830*/  ISETP.NE.AND.EX P0, PT, R11, RZ, PT, P0 ;  /* 0x000000ff0b00720c */ /* 0x000fe40003f05300 */
[----:B--2---:R-:W-:-:S05]  /*4840*/  I2FP.F32.U32 R3, R12 ;  /* 0x0000000c00037245 */ /* 0x004fca0000201000 */
[----:B------:R-:W-:-:S04]  /*4850*/  FMUL R3, R3, UR4 ;  /* 0x0000000403037c20 */ /* 0x000fc80008400000 */
[----:B------:R0:W2:Y:S02]  /*4860*/  F2I.U32.TRUNC.NTZ R20, R3 ;  /* 0x0000000300147305 */ /* 0x0000a4000020f000 */
[----:B---34-:R-:W-:Y:S05]  /*4870*/  @!P0 BRA `(.L_x_91) ;  /* 0x0000000000288947 */ /* 0x018fea0003800000 */
[----:B0-----:R-:W0:Y:S02]  /*4880*/  LDC R3, c[0x0][0x634] ;  /* 0x00018d00ff037b82 */ /* 0x001e240000000800 */
        /* <DEDUP_REMOVED lines=9> */
.L_x_91:
[----:B------:R-:W3:Y:S01]  /*4920*/  LDC.64 R28, c[0x0][0x640] ;  /* 0x00019000ff1c7b82 */ /* 0x000ee20000000a00 */
[-CC-:B------:R-:W-:Y:S01]  /*4930*/  SHF.R.U64 R23, R8, R0.reuse, R9.reuse ;  /* 0x0000000008177219 */ /* 0x180fe20000001209 */
[----:B--2---:R-:W-:Y:S01]  /*4940*/  IMAD.MOV R20, RZ, RZ, -R20 ;  /* 0x000000ffff147224 */ /* 0x004fe200078e0a14 */
[----:B------:R-:W-:Y:S01]  /*4950*/  SHF.R.U32.HI R0, RZ, R0, R9 ;  /* 0x00000000ff007219 */ /* 0x000fe20000011609 */
[----:B------:R-:W-:Y:S01]  /*4960*/  ULDC UR4, c[0x0][0x154] ;  /* 0x0000550000047ab9 */ /* 0x000fe20000000800 */
[----:B0-----:R-:W-:Y:S01]  /*4970*/  IADD3 R3, P0, RZ, -R23, RZ ;  /* 0x80000017ff037210 */ /* 0x001fe20007f1e0ff */
[----:B------:R-:W-:Y:S02]  /*4980*/  IMAD R21, R21, R20, R12 ;  /* 0x0000001415157224 */ /* 0x000fe400078e020c */
[----:B------:R-:W0:Y:S01]  /*4990*/  LDC R6, c[0x0][0x618] ;  /* 0x00018600ff067b82 */ /* 0x000e220000000800 */
[----:B------:R-:W-:Y:S02]  /*49a0*/  IMAD.MOV.U32 R7, RZ, RZ, 0x1 ;  /* 0x00000001ff077424 */ /* 0x000fe400078e00ff */
[----:B------:R-:W-:-:S04]  /*49b0*/  IMAD.X R5, RZ, RZ, ~R0, P0 ;  /* 0x000000ffff057224 */ /* 0x000fc800000e0e00 */
[-C--:B-1----:R-:W-:Y:S01]  /*49c0*/  IMAD R0, R5, R14.reuse, RZ ;  /* 0x0000000e05007224 */ /* 0x082fe200078e02ff */
[----:B------:R-:W1:Y:S01]  /*49d0*/  LDC R8, c[0x0][0x608] ;  /* 0x00018200ff087b82 */ /* 0x000e620000000800 */
[----:B------:R-:W-:-:S04]  /*49e0*/  IMAD.WIDE.U32 R4, R3, R14, R16 ;  /* 0x0000000e03047225 */ /* 0x000fc800078e0010 */
[----:B------:R-:W-:Y:S01]  /*49f0*/  IMAD R3, R3, R15, R0 ;  /* 0x0000000f03037224 */ /* 0x000fe200078e0200 */
[----:B------:R-:W-:Y:S02]  /*4a00*/  I2FP.F32.U32 R0, R24 ;  /* 0x0000001800007245 */ /* 0x000fe40000201000 */
[----:B------:R-:W2:Y:S01]  /*4a10*/  LDC R26, c[0x0][0x658] ;  /* 0x00019600ff1a7b82 */ /* 0x000ea20000000800 */
[----:B------:R-:W-:Y:S01]  /*4a20*/  IMAD.IADD R3, R5, 0x1, R3 ;  /* 0x0000000105037824 */ /* 0x000fe200078e0203 */
[----:B---3--:R-:W-:Y:S01]  /*4a30*/  ISETP.NE.U32.AND P0, PT, R28, RZ, PT ;  /* 0x000000ff1c00720c */ /* 0x008fe20003f05070 */
[----:B------:R-:W-:Y:S01]  /*4a40*/  FMUL R0, R0, UR4 ;  /* 0x0000000400007c20 */ /* 0x000fe20008400000 */
[----:B------:R-:W-:Y:S02]  /*4a50*/  IMAD.MOV.U32 R5, RZ, RZ, -0x1 ;  /* 0xffffffffff057424 */ /* 0x000fe400078e00ff */
[----:B------:R-:W-:Y:S01]  /*4a60*/  ISETP.NE.AND.EX P0, PT, R29, RZ, PT, P0 ;  /* 0x000000ff1d00720c */ /* 0x000fe20003f05300 */
[----:B------:R3:W4:Y:S01]  /*4a70*/  F2I.U32.TRUNC.NTZ R13, R0 ;  /* 0x00000000000d7305 */ /* 0x000722000020f000 */
[----:B------:R-:W3:Y:S01]  /*4a80*/  LDC R15, c[0x0][0x148] ;  /* 0x00005200ff0f7b82 */ /* 0x000ee20000000800 */
[----:B0-----:R-:W-:-:S02]  /*4a90*/  SHF.R.U64 R12, R4, R6, R3 ;  /* 0x00000006040c7219 */ /* 0x001fc40000001203 */
[----:B------:R-:W-:-:S05]  /*4aa0*/  SHF.R.U32.HI R3, RZ, R6, R3 ;  /* 0x00000006ff037219 */ /* 0x000fca0000011603 */
[----:B------:R-:W0:Y:S01]  /*4ab0*/  LDC R20, c[0x0][0x600] ;  /* 0x00018000ff147b82 */ /* 0x000e220000000800 */
[-CC-:B-1----:R-:W-:Y:S02]  /*4ac0*/  SHF.R.U64 R10, R12, R8.reuse, R3.reuse ;  /* 0x000000080c0a7219 */ /* 0x182fe40000001203 */
[----:B------:R-:W-:-:S05]  /*4ad0*/  SHF.R.U32.HI R3, RZ, R8, R3 ;  /* 0x00000008ff037219 */ /* 0x000fca0000011603 */
[----:B------:R-:W1:Y:S01]  /*4ae0*/  LDC R27, c[0x0][0x648] ;  /* 0x00019200ff1b7b82 */ /* 0x000e620000000800 */
[-C--:B--2---:R-:W-:Y:S02]  /*4af0*/  SHF.L.U32 R4, R5, R26.reuse, RZ ;  /* 0x0000001a05047219 */ /* 0x084fe400000006ff */
[-CC-:B------:R-:W-:Y:S02]  /*4b00*/  SHF.R.U64 R14, R10, R26.reuse, R3.reuse ;  /* 0x0000001a0a0e7219 */ /* 0x180fe40000001203 */
[----:B------:R-:W-:Y:S02]  /*4b10*/  SHF.R.U32.HI R5, RZ, R26, R3 ;  /* 0x0000001aff057219 */ /* 0x000fe40000011603 */
[----:B------:R-:W-:Y:S01]  /*4b20*/  LOP3.LUT R25, RZ, R4, RZ, 0x33, !PT ;  /* 0x00000004ff197212 */ /* 0x000fe200078e33ff */
[----:B------:R-:W2:Y:S01]  /*4b30*/  LDC R30, c[0x0][0x638] ;  /* 0x00018e00ff1e7b82 */ /* 0x000ea20000000800 */
[----:B------:R-:W-:Y:S01]  /*4b40*/  SHF.L.U32 R26, R7, R26, RZ ;  /* 0x0000001a071a7219 */ /* 0x000fe200000006ff */
[----:B------:R-:W-:-:S06]  /*4b50*/  IMAD.MOV.U32 R4, RZ, RZ, R14 ;  /* 0x000000ffff047224 */ /* 0x000fcc00078e000e */
[----:B------:R-:W0:Y:S01]  /*4b60*/  LDC R31, c[0x0][0x610] ;  /* 0x00018400ff1f7b82 */ /* 0x000e220000000800 */
[----:B----4-:R-:W-:Y:S05]  /*4b70*/  @!P0 BRA `(.L_x_92) ;  /* 0x0000000000288947 */ /* 0x010fea0003800000 */
[----:B------:R-:W4:Y:S02]  /*4b80*/  LDC R3, c[0x0][0x64c] ;  /* 0x00019300ff037b82 */ /* 0x000f240000000800 */
[----:B----4-:R-:W-:-:S05]  /*4b90*/  IADD3 R3, P0, R14, R3, RZ ;  /* 0x000000030e037210 */ /* 0x010fca0007f1e0ff */
        /* <DEDUP_REMOVED lines=8> */
.L_x_92:
[----:B------:R-:W-:Y:S01]  /*4c20*/  ISETP.NE.AND P0, PT, R2, 0x1, PT ;  /* 0x000000010200780c */ /* 0x000fe20003f05270 */
[----:B0-----:R-:W-:Y:S01]  /*4c30*/  VIADD R7, R20, 0xffffffff ;  /* 0xffffffff14077836 */ /* 0x001fe20000000000 */
[----:B-1-3--:R-:W-:Y:S01]  /*4c40*/  SHF.R.U64 R0, R4, R27, R5 ;  /* 0x0000001b04007219 */ /* 0x00afe20000001205 */
[----:B------:R-:W-:Y:S01]  /*4c50*/  IMAD.MOV R13, RZ, RZ, -R13 ;  /* 0x000000ffff0d7224 */ /* 0x000fe200078e0a0d */
[----:B------:R-:W-:Y:S01]  /*4c60*/  LOP3.LUT R5, R10, R25, RZ, 0xc0, !PT ;  /* 0x000000190a057212 */ /* 0x000fe200078ec0ff */
[----:B------:R-:W-:Y:S01]  /*4c70*/  IMAD.MOV.U32 R4, RZ, RZ, 0x1 ;  /* 0x00000001ff047424 */ /* 0x000fe200078e00ff */
[----:B------:R-:W-:Y:S01]  /*4c80*/  LOP3.LUT R12, R12, R7, RZ, 0xc0, !PT ;  /* 0x000000070c0c7212 */ /* 0x000fe200078ec0ff */
[----:B------:R-:W-:Y:S02]  /*4c90*/  IMAD.MOV R3, RZ, RZ, -R0 ;  /* 0x000000ffff037224 */ /* 0x000fe400078e0a00 */
[----:B------:R-:W-:Y:S02]  /*4ca0*/  IMAD R0, R26, R0, R5 ;  /* 0x000000001a007224 */ /* 0x000fe400078e0205 */
[----:B--2---:R-:W-:-:S02]  /*4cb0*/  IMAD R3, R3, R30, R14 ;  /* 0x0000001e03037224 */ /* 0x004fc400078e020e */
[----:B------:R-:W-:Y:S02]  /*4cc0*/  @P0 IMAD R21, R15, R13, R24 ;  /* 0x0000000d0f150224 */ /* 0x000fe400078e0218 */
[----:B------:R-:W-:Y:S01]  /*4cd0*/  IMAD R5, R3, R20, R12 ;  /* 0x0000001403057224 */ /* 0x000fe200078e020c */
[----:B------:R-:W-:Y:S01]  /*4ce0*/  PRMT R3, R4, 0x7610, R3 ;  /* 0x0000761004037816 */ /* 0x000fe20000000003 */
[----:B------:R-:W-:-:S05]  /*4cf0*/  IMAD R0, R0, R31, R21 ;  /* 0x0000001f00007224 */ /* 0x000fca00078e0215 */
[----:B------:R-:W-:Y:S02]  /*4d00*/  SEL R58, R5, R0, !P0 ;  /* 0x00000000053a7207 */ /* 0x000fe40004000000 */
[----:B------:R-:W-:-:S07]  /*4d10*/  SEL R0, R0, R5, !P0 ;  /* 0x0000000500007207 */ /* 0x000fce0004000000 */
.L_x_90:
[----:B------:R-:W-:Y:S01]  /*4d20*/  LOP3.LUT P0, RZ, R3, 0xff, RZ, 0xc0, !PT ;  /* 0x000000ff03ff7812 */ /* 0x000fe2000780c0ff */
[----:B------:R-:W-:-:S12]  /*4d30*/  IMAD.MOV.U32 R59, RZ, RZ, R0 ;  /* 0x000000ffff3b7224 */ /* 0x000fd800078e0000 */
[----:B------:R-:W-:Y:S05]  /*4d40*/  @P0 BRA `(.L_x_93) ;  /* 0xffffffc000a40947 */ /* 0x000fea000383ffff */
[----:B------:R-:W-:Y:S05]  /*4d50*/  EXIT ;  /* 0x000000000000794d */ /* 0x000fea0003800000 */
.L_x_4:
[----:B0-----:R-:W-:Y:S01]  /*4d60*/  ULDC.64 UR4, c[0x0][0x650] ;  /* 0x0001940000047ab9 */ /* 0x001fe20000000a00 */
        /* <DEDUP_REMOVED lines=8> */
[----:B------:R-:W-:Y:S01]  /*4df0*/  MOV R10, R16 ;  /* 0x00000010000a7202 */ /* 0x000fe20000000f00 */
[----:B------:R-:W-:-:S06]  /*4e00*/  IMAD.MOV.U32 R11, RZ, RZ, R17 ;  /* 0x000000ffff0b7224 */ /* 0x000fcc00078e0011 */
        /* <DEDUP_REMOVED lines=15> */
.L_x_95:
[--C-:B------:R-:W-:Y:S01]  /*4f00*/  SHF.R.U64 R12, R10, R14, R11.reuse ;  /* 0x0000000e0a0c7219 */ /* 0x100fe2000000120b */
[----:B------:R-:W0:Y:S01]  /*4f10*/  LDC R22, c[0x0][0x618] ;  /* 0x00018600ff167b82 */ /* 0x000e220000000800 */
[----:B------:R-:W-:Y:S01]  /*4f20*/  I2FP.F32.U32 R6, R4 ;  /* 0x0000000400067245 */ /* 0x000fe20000201000 */
[----:B------:R-:W-:Y:S01]  /*4f30*/  ULDC UR4, c[0x0][0x150] ;  /* 0x0000540000047ab9 */ /* 0x000fe20000000800 */
[----:B------:R-:W-:Y:S02]  /*4f40*/  SHF.R.U32.HI R5, RZ, R14, R11 ;  /* 0x0000000eff057219 */ /* 0x000fe4000001160b */
[----:B------:R-:W-:Y:S01]  /*4f50*/  IADD3 R9, P0, RZ, -R12, RZ ;  /* 0x8000000cff097210 */ /* 0x000fe20007f1e0ff */
[----:B------:R-:W-:Y:S01]  /*4f60*/  FMUL R11, R6, UR4 ;  /* 0x00000004060b7c20 */ /* 0x000fe20008400000 */
[----:B------:R-:W-:Y:S01]  /*4f70*/  ULDC UR4, c[0x0][0x154] ;  /* 0x0000550000047ab9 */ /* 0x000fe20000000800 */
[----:B------:R-:W1:Y:S02]  /*4f80*/  LDC.64 R24, c[0x0][0x640] ;  /* 0x00019000ff187b82 */ /* 0x000e640000000a00 */
[----:B------:R-:W-:-:S02]  /*4f90*/  IMAD.X R5, RZ, RZ, ~R5, P0 ;  /* 0x000000ffff057224 */ /* 0x000fc400000e0e05 */
[----:B------:R-:W2:Y:S01]  /*4fa0*/  F2I.U32.TRUNC.NTZ R11, R11 ;  /* 0x0000000b000b7305 */ /* 0x000ea2000020f000 */
[----:B------:R-:W-:-:S03]  /*4fb0*/  IMAD.WIDE.U32 R6, R9, R20, R16 ;  /* 0x0000001409067225 */ /* 0x000fc600078e0010 */
[----:B------:R-:W3:Y:S01]  /*4fc0*/  LDC R13, c[0x0][0x144] ;  /* 0x00005100ff0d7b82 */ /* 0x000ee20000000800 */
[----:B------:R-:W-:-:S04]  /*4fd0*/  IMAD R8, R5, R20, RZ ;  /* 0x0000001405087224 */ /* 0x000fc800078e02ff */
[----:B------:R-:W-:Y:S02]  /*4fe0*/  IMAD R5, R9, R21, R8 ;  /* 0x0000001509057224 */ /* 0x000fe400078e0208 */
[----:B------:R-:W-:Y:S01]  /*4ff0*/  IMAD.MOV.U32 R8, RZ, RZ, -0x1 ;  /* 0xffffffffff087424 */ /* 0x000fe200078e00ff */
[----:B------:R-:W4:Y:S01]  /*5000*/  LDC R14, c[0x0][0x608] ;  /* 0x00018200ff0e7b82 */ /* 0x000f220000000800 */
[----:B------:R-:W-:Y:S01]  /*5010*/  IMAD.IADD R5, R7, 0x1, R5 ;  /* 0x0000000107057824 */ /* 0x000fe200078e0205 */
[----:B------:R-:W-:-:S04]  /*5020*/  I2FP.F32.U32 R7, R3 ;  /* 0x0000000300077245 */ /* 0x000fc80000201000 */
[-C--:B0-----:R-:W-:Y:S01]  /*5030*/  SHF.R.U64 R10, R6, R22.reuse, R5 ;  /* 0x00000016060a7219 */ /* 0x081fe20000001205 */
[----:B--2---:R-:W-:Y:S01]  /*5040*/  IMAD.MOV R6, RZ, RZ, -R11 ;  /* 0x000000ffff067224 */ /* 0x004fe200078e0a0b */
[----:B------:R-:W0:Y:S01]  /*5050*/  LDC R9, c[0x0][0x658] ;  /* 0x00019600ff097b82 */ /* 0x000e220000000800 */
[----:B-1----:R-:W-:Y:S01]  /*5060*/  ISETP.NE.U32.AND P0, PT, R24, RZ, PT ;  /* 0x000000ff1800720c */ /* 0x002fe20003f05070 */
[----:B------:R-:W-:Y:S01]  /*5070*/  FMUL R7, R7, UR4 ;  /* 0x0000000407077c20 */ /* 0x000fe20008400000 */
[----:B------:R-:W-:Y:S02]  /*5080*/  SHF.R.U32.HI R5, RZ, R22, R5 ;  /* 0x00000016ff057219 */ /* 0x000fe40000011605 */
[----:B------:R-:W-:-:S03]  /*5090*/  ISETP.NE.AND.EX P0, PT, R25, RZ, PT, P0 ;  /* 0x000000ff1900720c */ /* 0x000fc60003f05300 */
[----:B------:R-:W1:Y:S01]  /*50a0*/  LDC R20, c[0x0][0x148] ;  /* 0x00005200ff147b82 */ /* 0x000e620000000800 */
[----:B---3--:R-:W-:Y:S02]  /*50b0*/  IMAD R23, R13, R6, R4 ;  /* 0x000000060d177224 */ /* 0x008fe400078e0204 */
[----:B------:R-:W-:-:S05]  /*50c0*/  IMAD.MOV.U32 R6, RZ, RZ, 0x1 ;  /* 0x00000001ff067424 */ /* 0x000fca00078e00ff */
[----:B------:R-:W2:Y:S01]  /*50d0*/  LDC R21, c[0x0][0x600] ;  /* 0x00018000ff157b82 */ /* 0x000ea20000000800 */
[-CC-:B----4-:R-:W-:Y:S02]  /*50e0*/  SHF.R.U64 R13, R10, R14.reuse, R5.reuse ;  /* 0x0000000e0a0d7219 */ /* 0x190fe40000001205 */
[----:B------:R-:W-:Y:S02]  /*50f0*/  SHF.R.U32.HI R4, RZ, R14, R5 ;  /* 0x0000000eff047219 */ /* 0x000fe40000011605 */
[----:B------:R3:W4:Y:S03]  /*5100*/  F2I.U32.TRUNC.NTZ R14, R7 ;  /* 0x00000007000e7305 */ /* 0x000726000020f000 */
[----:B------:R-:W1:Y:S01]  /*5110*/  LDC R26, c[0x0][0x648] ;  /* 0x00019200ff1a7b82 */ /* 0x000e620000000800 */
[-C--:B0-----:R-:W-:Y:S02]  /*5120*/  SHF.R.U64 R15, R13, R9.reuse, R4 ;  /* 0x000000090d0f7219 */ /* 0x081fe40000001204 */
[----:B------:R-:W-:-:S02]  /*5130*/  SHF.L.U32 R8, R8, R9, RZ ;  /* 0x0000000908087219 */ /* 0x000fc400000006ff */
[-C--:B------:R-:W-:Y:S01]  /*5140*/  SHF.R.U32.HI R5, RZ, R9.reuse, R4 ;  /* 0x00000009ff057219 */ /* 0x080fe20000011604 */
[----:B------:R-:W-:Y:S01]  /*5150*/  IMAD.MOV.U32 R4, RZ, RZ, R15 ;  /* 0x000000ffff047224 */ /* 0x000fe200078e000f */
[----:B------:R-:W-:Y:S01]  /*5160*/  SHF.L.U32 R22, R6, R9, RZ ;  /* 0x0000000906167219 */ /* 0x000fe200000006ff */
[----:B------:R-:W0:Y:S01]  /*5170*/  LDC R27, c[0x0][0x638] ;  /* 0x00018e00ff1b7b82 */ /* 0x000e220000000800 */
[----:B------:R-:W-:-:S07]  /*5180*/  LOP3.LUT R28, RZ, R8, RZ, 0x33, !PT ;  /* 0x00000008ff1c7212 */ /* 0x000fce00078e33ff */
        /* <DEDUP_REMOVED lines=12> */
.L_x_96:
[----:B------:R-:W-:Y:S01]  /*5250*/  ISETP.NE.AND P0, PT, R2, 0x1, PT ;  /* 0x000000010200780c */ /* 0x000fe20003f05270 */
[----:B--2---:R-:W-:Y:S01]  /*5260*/  VIADD R7, R21, 0xffffffff ;  /* 0xffffffff15077836 */ /* 0x004fe20000000000 */
[----:B-1----:R-:W-:Y:S01]  /*5270*/  SHF.R.U64 R5, R4, R26, R5 ;  /* 0x0000001a04057219 */ /* 0x002fe20000001205 */
[----:B------:R-:W-:Y:S01]  /*5280*/  IMAD.MOV R14, RZ, RZ, -R14 ;  /* 0x000000ffff0e7224 */ /* 0x000fe200078e0a0e */
[----:B------:R-:W-:Y:S01]  /*5290*/  LOP3.LUT R4, R13, R28, RZ, 0xc0, !PT ;  /* 0x0000001c0d047212 */ /* 0x000fe200078ec0ff */
[----:B------:R-:W-:Y:S01]  /*52a0*/  IMAD.MOV.U32 R8, RZ, RZ, R12 ;  /* 0x000000ffff087224 */ /* 0x000fe200078e000c */
[----:B------:R-:W-:Y:S01]  /*52b0*/  LOP3.LUT R10, R10, R7, RZ, 0xc0, !PT ;  /* 0x000000070a0a7212 */ /* 0x000fe200078ec0ff */
[----:B------:R-:W-:Y:S02]  /*52c0*/  IMAD.MOV R6, RZ, RZ, -R5 ;  /* 0x000000ffff067224 */ /* 0x000fe400078e0a05 */
[----:B------:R-:W-:-:S04]  /*52d0*/  IMAD R4, R22, R5, R4 ;  /* 0x0000000516047224 */ /* 0x000fc800078e0204 */
[----:B------:R-:W-:Y:S02]  /*52e0*/  @P0 IMAD R23, R20, R14, R3 ;  /* 0x0000000e14170224 */ /* 0x000fe400078e0203 */
[----:B0-----:R-:W-:Y:S02]  /*52f0*/  IMAD R3, R6, R27, R15 ;  /* 0x0000001b06037224 */ /* 0x001fe400078e020f */
[----:B------:R-:W-:Y:S02]  /*5300*/  IMAD R7, R4, R29, R23 ;  /* 0x0000001d04077224 */ /* 0x000fe400078e0217 */
[----:B------:R-:W-:Y:S02]  /*5310*/  IMAD R4, R3, R21, R10 ;  /* 0x0000001503047224 */ /* 0x000fe400078e020a */
[----:B------:R-:W-:-:S03]  /*5320*/  IMAD.MOV.U32 R6, RZ, RZ, 0x1 ;  /* 0x00000001ff067424 */ /* 0x000fc600078e00ff */
[----:B------:R-:W-:Y:S02]  /*5330*/  SEL R9, R4, R7, !P0 ;  /* 0x0000000704097207 */ /* 0x000fe40004000000 */
[----:B------:R-:W-:-:S07]  /*5340*/  SEL R7, R7, R4, !P0 ;  /* 0x0000000407077207 */ /* 0x000fce0004000000 */
.L_x_94:
[----:B------:R-:W-:-:S08]  /*5350*/  NOP ;  /* 0x0000000000007918 */ /* 0x000fd00000000000 */
[----:B------:R-:W0:-:S00]  /*5360*/  USETMAXREG.DEALLOC.CTAPOOL 0x28 ;  /* 0x00000028000079c8 */ /* 0x000e0000080e0500 */
[----:B0-----:R-:W-:-:S13]  /*5370*/  ISETP.NE.AND P0, PT, R0, RZ, PT ;  /* 0x000000ff0000720c */ /* 0x001fda0003f05270 */
[----:B------:R-:W-:Y:S05]  /*5380*/  @P0 EXIT ;  /* 0x000000000000094d */ /* 0x000fea0003800000 */
[----:B------:R-:W-:Y:S01]  /*5390*/  LOP3.LUT P0, RZ, R6, 0xff, RZ, 0xc0, !PT ;  /* 0x000000ff06ff7812 */ /* 0x000fe2000780c0ff */
[----:B------:R-:W-:Y:S02]  /*53a0*/  IMAD.MOV.U32 R3, RZ, RZ, 0x1 ;  /* 0x00000001ff037424 */ /* 0x000fe400078e00ff */
[----:B------:R-:W-:-:S10]  /*53b0*/  IMAD.MOV.U32 R0, RZ, RZ, RZ ;  /* 0x000000ffff007224 */ /* 0x000fd400078e00ff */
[----:B------:R-:W-:Y:S05]  /*53c0*/  @!P0 BRA `(.L_x_97) ;  /* 0x0000000c00348947 */ /* 0x000fea0003800000 */
[----:B------:R-:W0:Y:S01]  /*53d0*/  LDC R0, c[0x0][0x28c] ;  /* 0x0000a300ff007b82 */ /* 0x000e220000000800 */
[----:B------:R-:W-:Y:S01]  /*53e0*/  ULDC UR5, c[0x0][0x600] ;  /* 0x0001800000057ab9 */ /* 0x000fe20000000800 */
[----:B------:R-:W-:Y:S01]  /*53f0*/  ULDC UR4, c[0x0][0xc] ;  /* 0x0000030000047ab9 */ /* 0x000fe20000000800 */
[----:B------:R-:W-:Y:S01]  /*5400*/  UIADD3 UR16, UR5, -0x1, URZ ;  /* 0xffffffff05107890 */ /* 0x000fe2000fffe03f */
[C---:B------:R-:W-:Y:S01]  /*5410*/  LOP3.LUT P2, RZ, R18.reuse, 0x7f, RZ, 0xc0, !PT ;  /* 0x0000007f12ff7812 */ /* 0x040fe2000784c0ff */
[----:B------:R-:W-:Y:S01]  /*5420*/  ULDC UR6, c[0x0][0x658] ;  /* 0x0001960000067ab9 */ /* 0x000fe20000000800 */
[----:B------:R-:W-:Y:S01]  /*5430*/  ULDC UR5, c[0x0][0x10] ;  /* 0x0000040000057ab9 */ /* 0x000fe20000000800 */
[----:B------:R-:W-:Y:S01]  /*5440*/  UMOV UR7, 0xffffffff ;  /* 0xffffffff00077882 */ /* 0x000fe20000000000 */
[----:B------:R-:W-:Y:S01]  /*5450*/  UMOV UR8, 0x1 ;  /* 0x0000000100087882 */ /* 0x000fe20000000000 */
[----:B------:R-:W-:Y:S01]  /*5460*/  UIMAD.WIDE.U32 UR4, UR4, UR5, URZ ;  /* 0x00000005040472a5 */ /* 0x000fe2000f8e003f */
[----:B------:R-:W-:Y:S01]  /*5470*/  LOP3.LUT P0, RZ, R18, 0x1f, RZ, 0xc0, !PT ;  /* 0x0000001f12ff7812 */ /* 0x000fe2000780c0ff */
[----:B------:R-:W-:Y:S01]  /*5480*/  USHF.L.U32 UR7, UR7, UR6, URZ ;  /* 0x0000000607077299 */ /* 0x000fe2000800063f */
[----:B------:R-:W-:Y:S01]  /*5490*/  BSSY B0, `(.L_x_97) ;  /* 0x00000c0000007945 */ /* 0x000fe20003800000 */
[----:B------:R-:W-:Y:S01]  /*54a0*/  USHF.L.U32 UR18, UR8, UR6, URZ ;  /* 0x0000000608127299 */ /* 0x000fe2000800063f */
[----:B------:R-:W-:Y:S01]  /*54b0*/  IMAD.MOV.U32 R11, RZ, RZ, 0x1 ;  /* 0x00000001ff0b7424 */ /* 0x000fe200078e00ff */
[----:B------:R-:W-:Y:S01]  /*54c0*/  LOP3.LUT R18, R19, 0x2, RZ, 0xfc, !PT ;  /* 0x0000000213127812 */ /* 0x000fe200078efcff */
[----:B------:R-:W-:Y:S01]  /*54d0*/  ULDC UR6, c[0x0][0x14] ;  /* 0x0000050000067ab9 */ /* 0x000fe20000000800 */
[----:B------:R-:W-:Y:S01]  /*54e0*/  PLOP3.LUT P0, PT, P0, P2, PT, 0x8a, 0x0 ;  /* 0x000000000000781c */ /* 0x000fe20000705172 */
[----:B------:R-:W-:-:S02]  /*54f0*/  UIMAD.WIDE.U32 UR20, UR4, UR6, URZ ;  /* 0x00000006041472a5 */ /* 0x000fc4000f8e003f */
[----:B------:R-:W-:Y:S02]  /*5500*/  UIMAD UR13, UR5, UR6, URZ ;  /* 0x00000006050d72a4 */ /* 0x000fe4000f8e023f */
[----:B------:R-:W-:Y:S01]  /*5510*/  ULOP3.LUT UR17, URZ, UR7, URZ, 0x33, !UPT ;  /* 0x000000073f117292 */ /* 0x000fe2000f8e333f */
[----:B0-----:R-:W-:Y:S01]  /*5520*/  VIADD R0, R0, 0x3f ;  /* 0x0000003f00007836 */ /* 0x001fe20000000000 */
[----:B------:R-:W-:Y:S01]  /*5530*/  UIADD3 UR13, UR21, UR13, URZ ;  /* 0x0000000d150d7290 */ /* 0x000fe2000fffe03f */
[----:B------:R-:W-:-:S03]  /*5540*/  ULDC.64 UR22, c[0x0][0x198] ;  /* 0x0000660000167ab9 */ /* 0x000fc60000000a00 */
[----:B------:R-:W-:-:S04]  /*5550*/  SHF.R.S32.HI R3, RZ, 0x1f, R0 ;  /* 0x0000001fff037819 */ /* 0x000fc80000011400 */
[----:B------:R-:W-:Y:S01]  /*5560*/  LEA.HI R3, R3, R0, RZ, 0x6 ;  /* 0x0000000003037211 */ /* 0x000fe200078f30ff */
[----:B------:R-:W-:-:S03]  /*5570*/  IMAD.MOV.U32 R0, RZ, RZ, RZ ;  /* 0x000000ffff007224 */ /* 0x000fc600078e00ff */
[----:B------:R-:W-:Y:S01]  /*5580*/  SHF.R.S32.HI R13, RZ, 0x6, R3 ;  /* 0x00000006ff0d7819 */ /* 0x000fe20000011403 */
[----:B------:R-:W-:-:S04]  /*5590*/  IMAD.MOV.U32 R3, RZ, RZ, 0x1 ;  /* 0x00000001ff037424 */ /* 0x000fc800078e00ff */
[----:B------:R-:W-:-:S07]  /*55a0*/  VIADD R10, R13, 0x1 ;  /* 0x000000010d0a7836 */ /* 0x000fce0000000000 */
.L_x_109:
[----:B------:R-:W-:-:S03]  /*55b0*/  UMOV UR4, 0xffffffff ;  /* 0xffffffff00047882 */ /* 0x000fc60000000000 */
[----:B------:R-:W-:Y:S05]  /*55c0*/  BRA.DIV UR4, `(.L_x_98) ;  /* 0x0000001204307947 */ /* 0x000fea000b800000 */
[----:B------:R-:W-:-:S13]  /*55d0*/  ELECT P6, URZ, PT ;  /* 0x00000000003f782f */ /* 0x000fda00038c0000 */
.L_x_124:
[----:B------:R-:W0:Y:S01]  /*55e0*/  LDC R4, c[0x0][0x28c] ;  /* 0x0000a300ff047b82 */ /* 0x000e220000000800 */
[----:B------:R-:W-:Y:S01]  /*55f0*/  BSSY B1, `(.L_x_99) ;  /* 0x0000037000017945 */ /* 0x000fe20003800000 */
[----:B0-----:R-:W-:-:S13]  /*5600*/  ISETP.LT.OR P6, PT, R4, 0x1, !P6 ;  /* 0x000000010400780c */ /* 0x001fda00077c1670 */
[----:B------:R-:W-:Y:S05]  /*5610*/  @P6 BRA `(.L_x_100) ;  /* 0x0000000000d06947 */ /* 0x000fea0003800000 */
[----:B------:R-:W-:Y:S01]  /*5620*/  SHF.L.U32 R14, R9, 0x5, RZ ;  /* 0x00000005090e7819 */ /* 0x000fe200000006ff */
[----:B------:R-:W-:Y:S02]  /*5630*/  IMAD R15, R7, 0xc0, RZ ;  /* 0x000000c0070f7824 */ /* 0x000fe400078e02ff */
[----:B------:R-:W-:Y:S02]  /*5640*/  IMAD.MOV.U32 R20, RZ, RZ, RZ ;  /* 0x000000ffff147224 */ /* 0x000fe400078e00ff */
[----:B------:R-:W-:Y:S02]  /*5650*/  IMAD.MOV.U32 R4, RZ, RZ, R10 ;  /* 0x000000ffff047224 */ /* 0x000fe400078e000a */
[----:B------:R-:W-:Y:S02]  /*5660*/  IMAD.MOV.U32 R5, RZ, RZ, R3 ;  /* 0x000000ffff057224 */ /* 0x000fe400078e0003 */
[----:B------:R-:W-:-:S07]  /*5670*/  IMAD.MOV.U32 R6, RZ, RZ, R0 ;  /* 0x000000ffff067224 */ /* 0x000fce00078e0000 */
.L_x_104:
[----:B------:R-:W0:Y:S01]  /*5680*/  S2R R12, SR_CgaCtaId ;  /* 0x00000000000c7919 */ /* 0x000e220000008800 */
[----:B------:R-:W-:Y:S01]  /*5690*/  MOV R7, 0x400 ;  /* 0x0000040000077802 */ /* 0x000fe20000000f00 */
[----:B------:R-:W1:Y:S03]  /*56a0*/  @!P2 LDC R9, c[0x0][0x500] ;  /* 0x00014000ff09ab82 */ /* 0x000e660000000800 */
[----:B0-----:R-:W-:Y:S02]  /*56b0*/  LEA R21, R12, R7, 0x18 ;  /* 0x000000070c157211 */ /* 0x001fe400078ec0ff */
[----:B------:R-:W-:-:S03]  /*56c0*/  SHF.L.U32 R7, R5, 0x1f, RZ ;  /* 0x0000001f05077819 */ /* 0x000fc600000006ff */
[----:B------:R-:W-:-:S04]  /*56d0*/  IMAD R12, R6, 0x8, R21 ;  /* 0x00000008060c7824 */ /* 0x000fc800078e0215 */
[----:B------:R-:W0:Y:S02]  /*56e0*/  SYNCS.PHASECHK.TRANS64.TRYWAIT P1, [R12+URZ+0x40], R7 ;  /* 0x000040070c0075a7 */ /* 0x000e24000802017f */
[----:B01----:R-:W-:Y:S05]  /*56f0*/  @!P1 BRA `(.L_x_101) ;  /* 0x0000001000049947 */ /* 0x003fea0003800000 */
.L_x_125:
[----:B0-----:R-:W-:Y:S01]  /*5700*/  PRMT R7, R18, 0x9910, RZ ;  /* 0x0000991012077816 */ /* 0x001fe200000000ff */
[----:B------:R0:W-:Y:S03]  /*5710*/  @!P2 SYNCS.ARRIVE.TRANS64 RZ, [R12+URZ], R9 ;  /* 0x000000090cffa9a7 */ /* 0x0001e6000800003f */
[----:B------:R-:W-:-:S13]  /*5720*/  ISETP.NE.AND P1, PT, R7, 0x2, PT ;  /* 0x000000020700780c */ /* 0x000fda0003f25270 */
[----:B0-----:R-:W-:Y:S05]  /*5730*/  @P1 BRA `(.L_x_102) ;  /* 0x0000000000041947 */ /* 0x001fea0003800000 */
[----:B------:R-:W-:Y:S01]  /*5740*/  BPT.TRAP 0x1 ;  /* 0x000000040000795c */ /* 0x000fe20000300000 */
.L_x_102:
[----:B------:R-:W-:Y:S05]  /*5750*/  @P0 BRA `(.L_x_103) ;  /* 0x0000000000040947 */ /* 0x000fea0003800000 */
[----:B------:R-:W-:Y:S01]  /*5760*/  BPT.TRAP 0x1 ;  /* 0x000000040000795c */ /* 0x000fe20000300000 */
.L_x_103:
[--C-:B------:R-:W-:Y:S01]  /*5770*/  IMAD R7, R6, 0x6000, R21.reuse ;  /* 0x0000600006077824 */ /* 0x100fe200078e0215 */
[----:B------:R-:W-:Y:S01]  /*5780*/  R2UR UR9, R12 ;  /* 0x000000000c0972ca */ /* 0x000fe200000e0000 */
[----:B------:R-:W-:Y:S01]  /*5790*/  IMAD R21, R6, 0x1000, R21 ;  /* 0x0000100006157824 */ /* 0x000fe200078e0215 */
[----:B------:R-:W-:Y:S01]  /*57a0*/  UIADD3 UR4, UP0, UR22, 0xf0, URZ ;  /* 0x000000f016047890 */ /* 0x000fe2000ff1e03f */
[----:B------:R-:W-:Y:S01]  /*57b0*/  VIADD R4, R4, 0xffffffff ;  /* 0xffffffff04047836 */ /* 0x000fe20000000000 */
[----:B------:R-:W-:Y:S01]  /*57c0*/  R2UR UR5, R7 ;  /* 0x00000000070572ca */ /* 0x000fe200000e0000 */
[----:B------:R-:W-:Y:S01]  /*57d0*/  UIADD3 UR24, UP1, UR22, 0x1f0, URZ ;  /* 0x000001f016187890 */ /* 0x000fe2000ff3e03f */
[----:B------:R-:W-:Y:S01]  /*57e0*/  R2UR UR8, R21 ;  /* 0x00000000150872ca */ /* 0x000fe200000e0000 */
[----:B------:R-:W-:Y:S01]  /*57f0*/  VIADD R6, R6, 0x1 ;  /* 0x0000000106067836 */ /* 0x000fe20000000000 */
[----:B------:R-:W-:Y:S01]  /*5800*/  R2UR UR11, R15 ;  /* 0x000000000f0b72ca */ /* 0x000fe200000e0000 */
[----:B------:R-:W-:Y:S01]  /*5810*/  UIADD3.X UR25, URZ, UR23, URZ, UP1, !UPT ;  /* 0x000000173f197290 */ /* 0x000fe20008ffe43f */
[----:B------:R-:W-:Y:S01]  /*5820*/  R2UR UR10, R20 ;  /* 0x00000000140a72ca */ /* 0x000fe200000e0000 */
[----:B------:R-:W-:Y:S01]  /*5830*/  UMOV UR6, 0x0 ;  /* 0x0000000000067882 */ /* 0x000fe20000000000 */
[----:B------:R-:W-:Y:S01]  /*5840*/  R2UR UR12, R8 ;  /* 0x00000000080c72ca */ /* 0x000fe200000e0000 */
[----:B------:R-:W-:Y:S01]  /*5850*/  UMOV UR7, 0x10000000 ;  /* 0x1000000000077882 */ /* 0x000fe20000000000 */
[----:B------:R-:W-:Y:S01]  /*5860*/  R2UR UR19, R14 ;  /* 0x000000000e1372ca */ /* 0x000fe200000e0000 */
[----:B------:R-:W-:Y:S01]  /*5870*/  VIADD R20, R20, 0x40 ;  /* 0x0000004014147836 */ /* 0x000fe20000000000 */
[----:B------:R-:W-:Y:S01]  /*5880*/  ISETP.GT.AND P3, PT, R4, 0x1, PT ;  /* 0x000000010400780c */ /* 0x000fe20003f64270 */
[----:B------:R-:W-:Y:S01]  /*5890*/  UIADD3 UR14, UR5, 0x180, URZ ;  /* 0x00000180050e7890 */ /* 0x000fe2000fffe03f */
[----:B------:R-:W-:Y:S01]  /*58a0*/  ISETP.NE.AND P1, PT, R6, 0x8, PT ;  /* 0x000000080600780c */ /* 0x000fe20003f25270 */
[----:B------:R-:W-:-:S02]  /*58b0*/  UIADD3.X UR5, URZ, UR23, URZ, UP0, !UPT ;  /* 0x000000173f057290 */ /* 0x000fc400087fe43f */
[----:B------:R-:W-:Y:S01]  /*58c0*/  UIADD3 UR15, UR8, 0x30180, URZ ;  /* 0x00030180080f7890 */ /* 0x000fe2000fffe03f */
[----:B------:R-:W-:Y:S02]  /*58d0*/  SEL R12, RZ, 0x1, P1 ;  /* 0x00000001ff0c7807 */ /* 0x000fe40000800000 */
[----:B------:R-:W-:Y:S01]  /*58e0*/  UMOV UR8, UR14 ;  /* 0x0000000e00087c82 */ /* 0x000fe20008000000 */
[----:B------:R-:W-:Y:S02]  /*58f0*/  SEL R6, R6, RZ, P1 ;  /* 0x000000ff06067207 */ /* 0x000fe40000800000 */
[----:B------:R-:W-:Y:S01]  /*5900*/  LOP3.LUT R5, R5, R12, RZ, 0x3c, !PT ;  /* 0x0000000c05057212 */ /* 0x000fe200078e3cff */
[----:B------:R0:W-:Y:S02]  /*5910*/  UTMALDG.3D [UR8], [UR4], desc[UR6] ;  /* 0x00000608040075b4 */ /* 0x0001e40008011000 */
[----:B0-----:R-:W-:Y:S01]  /*5920*/  UMOV UR8, UR15 ;  /* 0x0000000f00087c82 */ /* 0x001fe20008000000 */
[----:B------:R-:W-:-:S02]  /*5930*/  UMOV UR11, UR19 ;  /* 0x00000013000b7c82 */ /* 0x000fc40008000000 */
[----:B------:R0:W-:Y:S02]  /*5940*/  UTMALDG.3D [UR8], [UR24], desc[UR6] ;  /* 0x00000608180075b4 */ /* 0x0001e40008011000 */
[----:B0-----:R-:W-:Y:S05]  /*5950*/  @P3 BRA `(.L_x_104) ;  /* 0xfffffffc00483947 */ /* 0x001fea000383ffff */
.L_x_100:
[----:B------:R-:W-:Y:S05]  /*5960*/  BSYNC B1 ;  /* 0x0000000000017941 */ /* 0x000fea0003800000 */
.L_x_99:
[----:B------:R-:W-:Y:S01]  /*5970*/  LOP3.LUT P3, RZ, R11, 0xff, RZ, 0xc0, !PT ;  /* 0x000000ff0bff7812 */ /* 0x000fe2000786c0ff */
[----:B------:R-:W-:Y:S01]  /*5980*/  IMAD.IADD R0, R13, 0x1, R0 ;  /* 0x000000010d007824 */ /* 0x000fe200078e0200 */
[----:B------:R-:W-:Y:S01]  /*5990*/  IADD3 R16, P4, R16, UR20, RZ ;  /* 0x0000001410107c10 */ /* 0x000fe2000ff9e0ff */
[----:B------:R-:W-:Y:S01]  /*59a0*/  ULDC.64 UR4, c[0x0][0x650] ;  /* 0x0001940000047ab9 */ /* 0x000fe20000000a00 */
[----:B------:R-:W-:Y:S01]  /*59b0*/  BSSY B1, `(.L_x_105) ;  /* 0x000006b000017945 */ /* 0x000fe20003800000 */
[----:B------:R-:W-:Y:S01]  /*59c0*/  IMAD.MOV.U32 R7, RZ, RZ, -0x1 ;  /* 0xffffffffff077424 */ /* 0x000fe200078e00ff */
[----:B------:R-:W-:Y:S01]  /*59d0*/  SHF.R.U32.HI R4, RZ, 0x3, R0 ;  /* 0x00000003ff047819 */ /* 0x000fe20000011600 */
[----:B------:R-:W-:Y:S01]  /*59e0*/  IMAD.MOV.U32 R9, RZ, RZ, -0x1 ;  /* 0xffffffffff097424 */ /* 0x000fe200078e00ff */
[----:B------:R-:W-:Y:S01]  /*59f0*/  ISETP.GT.U32.AND P1, PT, R0, 0x7, PT ;  /* 0x000000070000780c */ /* 0x000fe20003f24070 */
[----:B------:R-:W-:Y:S01]  /*5a00*/  IMAD.MOV.U32 R8, RZ, RZ, -0x1 ;  /* 0xffffffffff087424 */ /* 0x000fe200078e00ff */
[----:B------:R-:W-:-:S02]  /*5a10*/  LOP3.LUT R4, R4, 0x1, RZ, 0xc0, !PT ;  /* 0x0000000104047812 */ /* 0x000fc400078ec0ff */
[----:B------:R-:W-:Y:S01]  /*5a20*/  ISETP.LT.U32.AND P1, PT, R13, 0x8, P1 ;  /* 0x000000080d00780c */ /* 0x000fe20000f21070 */
[----:B------:R-:W0:Y:S01]  /*5a30*/  @P3 S2R R6, SR_CgaCtaId ;  /* 0x0000000000063919 */ /* 0x000e220000008800 */
[----:B------:R-:W-:Y:S02]  /*5a40*/  @P3 MOV R5, 0x400 ;  /* 0x0000040000053802 */ /* 0x000fe40000000f00 */
[----:B------:R-:W-:Y:S02]  /*5a50*/  IADD3.X R17, R17, UR13, RZ, P4, !PT ;  /* 0x0000000d11117c10 */ /* 0x000fe4000a7fe4ff */
[----:B------:R-:W-:Y:S02]  /*5a60*/  ISETP.GE.U32.AND P4, PT, R16, UR4, PT ;  /* 0x0000000410007c0c */ /* 0x000fe4000bf86070 */
[----:B------:R-:W-:Y:S02]  /*5a70*/  LOP3.LUT R0, R0, 0x7, RZ, 0xc0, !PT ;  /* 0x0000000700007812 */ /* 0x000fe400078ec0ff */
[----:B------:R-:W-:-:S02]  /*5a80*/  PRMT R11, RZ, 0x7610, R11 ;  /* 0x00007610ff0b7816 */ /* 0x000fc4000000000b */
[----:B0-----:R-:W-:-:S04]  /*5a90*/  @P3 LEA R5, R6, R5, 0x18 ;  /* 0x0000000506053211 */ /* 0x001fc800078ec0ff */
[----:B------:R0:W-:Y:S01]  /*5aa0*/  @P3 SYNCS.ARRIVE.TRANS64.A1T0 RZ, [R5+URZ+0x98], RZ ;  /* 0x000098ff05ff39a7 */ /* 0x0001e2000810003f */
[----:B------:R-:W-:Y:S02]  /*5ab0*/  ISETP.NE.U32.AND P3, PT, R4, 0x1, PT ;  /* 0x000000010400780c */ /* 0x000fe40003f65070 */
[----:B------:R-:W-:Y:S02]  /*5ac0*/  SEL R4, RZ, 0x1, !P1 ;  /* 0x00000001ff047807 */ /* 0x000fe40004800000 */
[----:B------:R-:W-:Y:S02]  /*5ad0*/  ISETP.GE.U32.AND.EX P1, PT, R17, UR5, PT, P4 ;  /* 0x0000000511007c0c */ /* 0x000fe4000bf26140 */
[----:B------:R-:W-:-:S04]  /*5ae0*/  ISETP.GT.U32.AND P3, PT, R13, 0x7, !P3 ;  /* 0x000000070d00780c */ /* 0x000fc80005f64070 */
[----:B0-----:R-:W-:-:S04]  /*5af0*/  SEL R5, RZ, 0x1, !P3 ;  /* 0x00000001ff057807 */ /* 0x001fc80005800000 */
[--C-:B------:R-:W-:Y:S02]  /*5b00*/  LOP3.LUT R3, R5, R3, R4.reuse, 0x96, !PT ;  /* 0x0000000305037212 */ /* 0x100fe400078e9604 */
[----:B------:R-:W-:Y:S01]  /*5b10*/  PRMT R4, RZ, 0x7610, R4 ;  /* 0x00007610ff047816 */ /* 0x000fe20000000004 */
[----:B------:R-:W-:Y:S06]  /*5b20*/  @P1 BRA `(.L_x_106) ;  /* 0x00000004004c1947 */ /* 0x000fec0003800000 */
[----:B------:R-:W-:Y:S01]  /*5b30*/  ULDC.64 UR4, c[0x0][0x628] ;  /* 0x00018a0000047ab9 */ /* 0x000fe20000000a00 */
[----:B------:R-:W0:Y:S01]  /*5b40*/  S2R R14, SR_CTAID.X ;  /* 0x00000000000e7919 */ /* 0x000e220000002500 */
[----:B------:R-:W-:Y:S01]  /*5b50*/  ISETP.NE.U32.AND P1, PT, RZ, UR4, PT ;  /* 0x00000004ff007c0c */ /* 0x000fe2000bf25070 */
[----:B------:R-:W-:Y:S01]  /*5b60*/  ULDC UR7, c[0x0][0x630] ;  /* 0x00018c0000077ab9 */ /* 0x000fe20000000800 */
[----:B------:R-:W-:Y:S01]  /*5b70*/  IMAD.MOV.U32 R4, RZ, RZ, R16 ;  /* 0x000000ffff047224 */ /* 0x000fe200078e0010 */
[----:B------:R-:W1:Y:S01]  /*5b80*/  S2R R12, SR_CTAID.Y ;  /* 0x00000000000c7919 */ /* 0x000e620000002600 */
[----:B------:R-:W-:Y:S01]  /*5b90*/  ISETP.NE.AND.EX P1, PT, RZ, UR5, PT, P1 ;  /* 0x00000005ff007c0c */ /* 0x000fe2000bf25310 */
[----:B------:R-:W-:-:S12]  /*5ba0*/  IMAD.MOV.U32 R5, RZ, RZ, R17 ;  /* 0x000000ffff057224 */ /* 0x000fd800078e0011 */
[----:B------:R-:W-:Y:S05]  /*5bb0*/  @!P1 BRA `(.L_x_107) ;  /* 0x0000000000289947 */ /* 0x000fea0003800000 */
[----:B------:R-:W-:Y:S02]  /*5bc0*/  ULDC UR6, c[0x0][0x634] ;  /* 0x00018d0000067ab9 */ /* 0x000fe40000000800 */
[----:B------:R-:W-:-:S05]  /*5bd0*/  IADD3 R9, P1, R16, UR6, RZ ;  /* 0x0000000610097c10 */ /* 0x000fca000ff3e0ff */
[----:B------:R-:W-:-:S04]  /*5be0*/  IMAD.X R15, RZ, RZ, R17, P1 ;  /* 0x000000ffff0f7224 */ /* 0x000fc800008e0611 */
[----:B------:R-:W-:-:S04]  /*5bf0*/  IMAD.WIDE.U32 R6, R15, UR4, RZ ;  /* 0x000000040f067c25 */ /* 0x000fc8000f8e00ff */
[----:B------:R-:W-:-:S04]  /*5c00*/  IMAD.WIDE.U32 R6, P1, R9, UR5, R6 ;  /* 0x0000000509067c25 */ /* 0x000fc8000f820006 */
[----:B------:R-:W-:-:S04]  /*5c10*/  IMAD.WIDE.U32 R8, R9, UR4, RZ ;  /* 0x0000000409087c25 */ /* 0x000fc8000f8e00ff */
[----:B------:R-:W-:Y:S01]  /*5c20*/  IMAD.X R5, RZ, RZ, RZ, P1 ;  /* 0x000000ffff057224 */ /* 0x000fe200008e06ff */
[----:B------:R-:W-:Y:S01]  /*5c30*/  IADD3 RZ, P1, R9, R6, RZ ;  /* 0x0000000609ff7210 */ /* 0x000fe20007f3e0ff */
[----:B------:R-:W-:-:S04]  /*5c40*/  IMAD.MOV.U32 R4, RZ, RZ, R7 ;  /* 0x000000ffff047224 */ /* 0x000fc800078e0007 */
[----:B------:R-:W-:-:S08]  /*5c50*/  IMAD.WIDE.U32.X R4, R15, UR5, R4, P1 ;  /* 0x000000050f047c25 */ /* 0x000fd000088e0404 */
.L_x_107:
[--C-:B------:R-:W-:Y:S01]  /*5c60*/  SHF.R.U64 R8, R4, UR7, R5.reuse ;  /* 0x0000000704087c19 */ /* 0x100fe20008001205 */
[----:B------:R-:W-:Y:S01]  /*5c70*/  ULDC.64 UR4, c[0x0][0x620] ;  /* 0x0001880000047ab9 */ /* 0x000fe20000000a00 */
[----:B------:R-:W-:Y:S01]  /*5c80*/  SHF.R.U32.HI R4, RZ, UR7, R5 ;  /* 0x00000007ff047c19 */ /* 0x000fe20008011605 */
[----:B------:R-:W2:Y:S01]  /*5c90*/  LDC R25, c[0x0][0x144] ;  /* 0x00005100ff197b82 */ /* 0x000ea20000000800 */
[----:B------:R-:W-:Y:S01]  /*5ca0*/  IADD3 R7, P1, RZ, -R8, RZ ;  /* 0x80000008ff077210 */ /* 0x000fe20007f3e0ff */
[----:B------:R-:W-:Y:S01]  /*5cb0*/  ULDC.64 UR8, c[0x0][0x640] ;  /* 0x0001900000087ab9 */ /* 0x000fe20000000a00 */
[----:B0-----:R-:W-:Y:S01]  /*5cc0*/  I2FP.F32.U32 R9, R14 ;  /* 0x0000000e00097245 */ /* 0x001fe20000201000 */
[----:B------:R-:W-:Y:S02]  /*5cd0*/  ULDC UR6, c[0x0][0x608] ;  /* 0x0001820000067ab9 */ /* 0x000fe40000000800 */
[----:B------:R-:W-:Y:S01]  /*5ce0*/  IMAD.X R4, RZ, RZ, ~R4, P1 ;  /* 0x000000ffff047224 */ /* 0x000fe200008e0e04 */
[----:B------:R-:W-:Y:S01]  /*5cf0*/  ISETP.NE.U32.AND P1, PT, RZ, UR8, PT ;  /* 0x00000008ff007c0c */ /* 0x000fe2000bf25070 */
[----:B------:R-:W0:Y:S02]  /*5d00*/  LDC R21, c[0x0][0x148] ;  /* 0x00005200ff157b82 */ /* 0x000e240000000800 */
[----:B------:R-:W-:Y:S01]  /*5d10*/  IMAD R6, R4, UR4, RZ ;  /* 0x0000000404067c24 */ /* 0x000fe2000f8e02ff */
[----:B------:R-:W-:Y:S01]  /*5d20*/  ISETP.NE.AND.EX P1, PT, RZ, UR9, PT, P1 ;  /* 0x00000009ff007c0c */ /* 0x000fe2000bf25310 */
[----:B------:R-:W-:Y:S01]  /*5d30*/  IMAD.WIDE.U32 R4, R7, UR4, R16 ;  /* 0x0000000407047c25 */ /* 0x000fe2000f8e0010 */
[----:B------:R-:W-:-:S03]  /*5d40*/  ULDC UR4, c[0x0][0x150] ;  /* 0x0000540000047ab9 */ /* 0x000fc60000000800 */
[----:B------:R-:W-:Y:S02]  /*5d50*/  IMAD R7, R7, UR5, R6 ;  /* 0x0000000507077c24 */ /* 0x000fe4000f8e0206 */
[----:B------:R-:W-:Y:S01]  /*5d60*/  FMUL R6, R9, UR4 ;  /* 0x0000000409067c20 */ /* 0x000fe20008400000 */
[----:B------:R-:W-:Y:S01]  /*5d70*/  ULDC UR4, c[0x0][0x618] ;  /* 0x0001860000047ab9 */ /* 0x000fe20000000800 */
[----:B------:R-:W-:Y:S01]  /*5d80*/  ULDC UR5, c[0x0][0x154] ;  /* 0x0000550000057ab9 */ /* 0x000fe20000000800 */
[----:B------:R-:W-:-:S03]  /*5d90*/  IMAD.IADD R5, R5, 0x1, R7 ;  /* 0x0000000105057824 */ /* 0x000fc600078e0207 */
[----:B------:R-:W3:Y:S02]  /*5da0*/  F2I.U32.TRUNC.NTZ R6, R6 ;  /* 0x0000000600067305 */ /* 0x000ee4000020f000 */
[----:B------:R-:W-:Y:S02]  /*5db0*/  SHF.R.U64 R9, R4, UR4, R5 ;  /* 0x0000000404097c19 */ /* 0x000fe40008001205 */
[----:B-1----:R-:W-:-:S05]  /*5dc0*/  I2FP.F32.U32 R4, R12 ;  /* 0x0000000c00047245 */ /* 0x002fca0000201000 */
[----:B------:R-:W-:Y:S01]  /*5dd0*/  FMUL R22, R4, UR5 ;  /* 0x0000000504167c20 */ /* 0x000fe20008400000 */
[----:B------:R-:W-:Y:S01]  /*5de0*/  SHF.R.U32.HI R4, RZ, UR4, R5 ;  /* 0x00000004ff047c19 */ /* 0x000fe20008011605 */
[----:B------:R-:W-:-:S03]  /*5df0*/  ULDC UR4, c[0x0][0x658] ;  /* 0x0001960000047ab9 */ /* 0x000fc60000000800 */
[--C-:B------:R-:W-:Y:S01]  /*5e00*/  SHF.R.U64 R20, R9, UR6, R4.reuse ;  /* 0x0000000609147c19 */ /* 0x100fe20008001204 */
[----:B------:R-:W1:Y:S01]  /*5e10*/  F2I.U32.TRUNC.NTZ R22, R22 ;  /* 0x0000001600167305 */ /* 0x000e62000020f000 */
[----:B------:R-:W-:Y:S01]  /*5e20*/  SHF.R.U32.HI R5, RZ, UR6, R4 ;  /* 0x00000006ff057c19 */ /* 0x000fe20008011604 */
[----:B---3--:R-:W-:-:S03]  /*5e30*/  IMAD.MOV R6, RZ, RZ, -R6 ;  /* 0x000000ffff067224 */ /* 0x008fc600078e0a06 */
[--C-:B------:R-:W-:Y:S01]  /*5e40*/  SHF.R.U64 R15, R20, UR4, R5.reuse ;  /* 0x00000004140f7c19 */ /* 0x100fe20008001205 */
[----:B--2---:R-:W-:Y:S01]  /*5e50*/  IMAD R14, R25, R6, R14 ;  /* 0x00000006190e7224 */ /* 0x004fe200078e020e */
[----:B------:R-:W-:-:S03]  /*5e60*/  SHF.R.U32.HI R23, RZ, UR4, R5 ;  /* 0x00000004ff177c19 */ /* 0x000fc60008011605 */
[----:B------:R-:W-:Y:S02]  /*5e70*/  IMAD.MOV.U32 R4, RZ, RZ, R15 ;  /* 0x000000ffff047224 */ /* 0x000fe400078e000f */
[----:B------:R-:W-:Y:S01]  /*5e80*/  IMAD.MOV.U32 R5, RZ, RZ, R23 ;  /* 0x000000ffff057224 */ /* 0x000fe200078e0017 */
[----:B-1----:R-:W-:Y:S06]  /*5e90*/  @!P1 BRA `(.L_x_108) ;  /* 0x0000000000289947 */ /* 0x002fec0003800000 */
[----:B------:R-:W-:Y:S02]  /*5ea0*/  ULDC UR4, c[0x0][0x64c] ;  /* 0x0001930000047ab9 */ /* 0x000fe40000000800 */
[----:B------:R-:W-:-:S05]  /*5eb0*/  IADD3 R5, P1, R15, UR4, RZ ;  /* 0x000000040f057c10 */ /* 0x000fca000ff3e0ff */
[----:B------:R-:W-:-:S04]  /*5ec0*/  IMAD.X R23, RZ, RZ, R23, P1 ;  /* 0x000000ffff177224 */ /* 0x000fc800008e0617 */
[----:B------:R-:W-:-:S04]  /*5ed0*/  IMAD.WIDE.U32 R6, R23, UR8, RZ ;  /* 0x0000000817067c25 */ /* 0x000fc8000f8e00ff */
[----:B------:R-:W-:-:S04]  /*5ee0*/  IMAD.WIDE.U32 R6, P1, R5, UR9, R6 ;  /* 0x0000000905067c25 */ /* 0x000fc8000f820006 */
[----:B------:R-:W-:-:S04]  /*5ef0*/  IMAD.WIDE.U32 R4, R5, UR8, RZ ;  /* 0x0000000805047c25 */ /* 0x000fc8000f8e00ff */
[----:B------:R-:W-:Y:S01]  /*5f00*/  IMAD.MOV.U32 R4, RZ, RZ, R7 ;  /* 0x000000ffff047224 */ /* 0x000fe200078e0007 */
[----:B------:R-:W-:Y:S02]  /*5f10*/  IADD3 RZ, P3, R5, R6, RZ ;  /* 0x0000000605ff7210 */ /* 0x000fe40007f7e0ff */
[----:B------:R-:W-:-:S03]  /*5f20*/  IADD3.X R5, RZ, RZ, RZ, P1, !PT ;  /* 0x000000ffff057210 */ /* 0x000fc60000ffe4ff */
[----:B------:R-:W-:-:S08]  /*5f30*/  IMAD.WIDE.U32.X R4, R23, UR9, R4, P3 ;  /* 0x0000000917047c25 */ /* 0x000fd000098e0404 */
.L_x_108:
[----:B------:R-:W-:Y:S01]  /*5f40*/  ISETP.NE.AND P1, PT, R2, 0x1, PT ;  /* 0x000000010200780c */ /* 0x000fe20003f25270 */
[----:B------:R-:W-:Y:S01]  /*5f50*/  ULDC UR4, c[0x0][0x648] ;  /* 0x0001920000047ab9 */ /* 0x000fe20000000800 */
[----:B------:R-:W-:Y:S01]  /*5f60*/  LOP3.LUT R20, R20, UR17, RZ, 0xc0, !PT ;  /* 0x0000001114147c12 */ /* 0x000fe2000f8ec0ff */
[----:B------:R-:W-:Y:S01]  /*5f70*/  IMAD.MOV R22, RZ, RZ, -R22 ;  /* 0x000000ffff167224 */ /* 0x000fe200078e0a16 */
[----:B------:R-:W-:Y:S01]  /*5f80*/  SHF.R.U64 R5, R4, UR4, R5 ;  /* 0x0000000404057c19 */ /* 0x000fe20008001205 */
[----:B------:R-:W-:Y:S01]  /*5f90*/  ULDC UR4, c[0x0][0x638] ;  /* 0x00018e0000047ab9 */ /* 0x000fe20000000800 */
[----:B------:R-:W-:Y:S01]  /*5fa0*/  LOP3.LUT R6, R9, UR16, RZ, 0xc0, !PT ;  /* 0x0000001009067c12 */ /* 0x000fe2000f8ec0ff */
[----:B------:R-:W-:Y:S02]  /*5fb0*/  ULDC UR5, c[0x0][0x610] ;  /* 0x0001840000057ab9 */ /* 0x000fe40000000800 */
[----:B------:R-:W-:Y:S02]  /*5fc0*/  IMAD.MOV R4, RZ, RZ, -R5 ;  /* 0x000000ffff047224 */ /* 0x000fe400078e0a05 */
[----:B------:R-:W-:-:S02]  /*5fd0*/  IMAD R5, R5, UR18, R20 ;  /* 0x0000001205057c24 */ /* 0x000fc4000f8e0214 */
[----:B0-----:R-:W-:Y:S02]  /*5fe0*/  @P1 IMAD R14, R21, R22, R12 ;  /* 0x00000016150e1224 */ /* 0x001fe400078e020c */
[----:B------:R-:W-:Y:S01]  /*5ff0*/  IMAD R15, R4, UR4, R15 ;  /* 0x00000004040f7c24 */ /* 0x000fe2000f8e020f */
[----:B------:R-:W-:Y:S01]  /*6000*/  ULDC UR4, c[0x0][0x600] ;  /* 0x0001800000047ab9 */ /* 0x000fe20000000800 */
[----:B------:R-:W-:Y:S02]  /*6010*/  IMAD R14, R5, UR5, R14 ;  /* 0x00000005050e7c24 */ /* 0x000fe4000f8e020e */
[----:B------:R-:W-:Y:S02]  /*6020*/  IMAD R15, R15, UR4, R6 ;  /* 0x000000040f0f7c24 */ /* 0x000fe4000f8e0206 */
[----:B------:R-:W-:-:S03]  /*6030*/  IMAD.MOV.U32 R4, RZ, RZ, 0x1 ;  /* 0x00000001ff047424 */ /* 0x000fc600078e00ff */
[----:B------:R-:W-:Y:S02]  /*6040*/  SEL R9, R15, R14, !P1 ;  /* 0x0000000e0f097207 */ /* 0x000fe40004800000 */
[----:B------:R-:W-:-:S07]  /*6050*/  SEL R7, R14, R15, !P1 ;  /* 0x0000000f0e077207 */ /* 0x000fce0004800000 */
.L_x_106:
[----:B------:R-:W-:Y:S05]  /*6060*/  BSYNC B1 ;  /* 0x0000000000017941 */ /* 0x000fea0003800000 */
.L_x_105:
[----:B------:R-:W-:-:S13]  /*6070*/  LOP3.LUT P1, RZ, R4, 0xff, RZ, 0xc0, !PT ;  /* 0x000000ff04ff7812 */ /* 0x000fda000782c0ff */
[----:B------:R-:W-:Y:S05]  /*6080*/  @P1 BRA `(.L_x_109) ;  /* 0xfffffff400481947 */ /* 0x000fea000383ffff */
[----:B------:R-:W-:Y:S05]  /*6090*/  BSYNC B0 ;  /* 0x0000000000007941 */ /* 0x000fea0003800000 */
.L_x_97:
[----:B------:R-:W-:-:S03]  /*60a0*/  UMOV UR4, 0xffffffff ;  /* 0xffffffff00047882 */ /* 0x000fc60000000000 */
[----:B------:R-:W-:Y:S05]  /*60b0*/  BRA.DIV UR4, `(.L_x_110) ;  /* 0x0000000604a87947 */ /* 0x000fea000b800000 */
[----:B------:R-:W-:-:S13]  /*60c0*/  ELECT P6, URZ, PT ;  /* 0x00000000003f782f */ /* 0x000fda00038c0000 */
.L_x_128:
[----:B------:R-:W-:Y:S04]  /*60d0*/  BSSY B0, `(.L_x_111) ;  /* 0x000004f000007945 */ /* 0x000fe80003800000 */
[----:B------:R-:W-:Y:S05]  /*60e0*/  @!P6 BRA `(.L_x_112) ;  /* 0x000000040034e947 */ /* 0x000fea0003800000 */
[----:B------:R-:W-:-:S04]  /*60f0*/  LOP3.LUT R19, R19, 0x2, RZ, 0xfc, !PT ;  /* 0x0000000213137812 */ /* 0x000fc800078efcff */
[----:B------:R-:W-:-:S13]  /*6100*/  ISETP.NE.AND P0, PT, R19, 0x3, PT ;  /* 0x000000031300780c */ /* 0x000fda0003f05270 */
[----:B------:R-:W-:Y:S05]  /*6110*/  @!P0 BRA `(.L_x_113) ;  /* 0x0000000000048947 */ /* 0x000fea0003800000 */
[----:B------:R-:W-:Y:S01]  /*6120*/  BPT.TRAP 0x1 ;  /* 0x000000040000795c */ /* 0x000fe20000300000 */
.L_x_113:
[----:B------:R-:W0:Y:S01]  /*6130*/  S2R R5, SR_CgaCtaId ;  /* 0x0000000000057919 */ /* 0x000e220000008800 */
[----:B------:R-:W-:Y:S02]  /*6140*/  MOV R2, 0x400 ;  /* 0x0000040000027802 */ /* 0x000fe40000000f00 */
[----:B------:R-:W-:Y:S02]  /*6150*/  SHF.L.U32 R4, R3, 0x1f, RZ ;  /* 0x0000001f03047819 */ /* 0x000fe400000006ff */
[----:B0-----:R-:W-:-:S05]  /*6160*/  LEA R5, R5, R2, 0x18 ;  /* 0x0000000205057211 */ /* 0x001fca00078ec0ff */
[----:B------:R-:W-:-:S04]  /*6170*/  VIADD R5, R5, 0x40 ;  /* 0x0000004005057836 */ /* 0x000fc80000000000 */
[C---:B------:R-:W-:Y:S02]  /*6180*/  IMAD R7, R0.reuse, 0x8, R5 ;  /* 0x0000000800077824 */ /* 0x040fe400078e0205 */
[----:B------:R-:W-:Y:S02]  /*6190*/  VIADD R0, R0, 0x1 ;  /* 0x0000000100007836 */ /* 0x000fe40000000000 */
[----:B------:R-:W0:Y:S03]  /*61a0*/  SYNCS.PHASECHK.TRANS64.TRYWAIT P0, [R7+URZ], R4 ;  /* 0x00000004070075a7 */ /* 0x000e26000800017f */
[----:B------:R-:W-:-:S04]  /*61b0*/  ISETP.NE.AND P1, PT, R0, 0x8, PT ;  /* 0x000000080000780c */ /* 0x000fc80003f25270 */
[----:B------:R-:W-:Y:S02]  /*61c0*/  SEL R2, RZ, 0x1, P1 ;  /* 0x00000001ff027807 */ /* 0x000fe40000800000 */
[----:B------:R-:W-:Y:S02]  /*61d0*/  SEL R0, R0, RZ, P1 ;  /* 0x000000ff00007207 */ /* 0x000fe40000800000 */
[----:B------:R-:W-:-:S03]  /*61e0*/  LOP3.LUT R9, R3, R2, RZ, 0x3c, !PT ;  /* 0x0000000203097212 */ /* 0x000fc600078e3cff */
[----:B------:R-:W-:Y:S01]  /*61f0*/  IMAD R6, R0, 0x8, R5 ;  /* 0x0000000800067824 */ /* 0x000fe200078e0205 */
[----:B------:R-:W-:Y:S01]  /*6200*/  SHF.L.U32 R3, R9, 0x1f, RZ ;  /* 0x0000001f09037819 */ /* 0x000fe200000006ff */
[----:B0-----:R-:W-:Y:S06]  /*6210*/  @!P0 BRA `(.L_x_114) ;  /* 0x0000000400708947 */ /* 0x001fec0003800000 */
.L_x_129:
[----:B------:R-:W1:Y:S01]  /*6220*/  SYNCS.PHASECHK.TRANS64.TRYWAIT P0, [R6+URZ], R3 ;  /* 0x00000003060075a7 */ /* 0x000e62000800017f */
[----:B------:R-:W-:-:S05]  /*6230*/  VIADD R0, R0, 0x1 ;  /* 0x0000000100007836 */ /* 0x000fca0000000000 */
[----:B------:R-:W-:-:S04]  /*6240*/  ISETP.NE.AND P1, PT, R0, 0x8, PT ;  /* 0x000000080000780c */ /* 0x000fc80003f25270 */
[----:B------:R-:W-:Y:S02]  /*6250*/  SEL R2, RZ, 0x1, P1 ;  /* 0x00000001ff027807 */ /* 0x000fe40000800000 */
[----:B------:R-:W-:Y:S02]  /*6260*/  SEL R0, R0, RZ, P1 ;  /* 0x000000ff00007207 */ /* 0x000fe40000800000 */
[----:B------:R-:W-:-:S03]  /*6270*/  LOP3.LUT R9, R9, R2, RZ, 0x3c, !PT ;  /* 0x0000000209097212 */ /* 0x000fc600078e3cff */
[----:B0-----:R-:W-:Y:S01]  /*6280*/  IMAD R7, R0, 0x8, R5 ;  /* 0x0000000800077824 */ /* 0x001fe200078e0205 */
[----:B------:R-:W-:Y:S01]  /*6290*/  SHF.L.U32 R4, R9, 0x1f, RZ ;  /* 0x0000001f09047819 */ /* 0x000fe200000006ff */
[----:B-1----:R-:W-:Y:S06]  /*62a0*/  @!P0 BRA `(.L_x_115) ;  /* 0x0000000400608947 */ /* 0x002fec0003800000 */
.L_x_130:
        /* <DEDUP_REMOVED lines=9> */
.L_x_131:
        /* <DEDUP_REMOVED lines=9> */
.L_x_132:
        /* <DEDUP_REMOVED lines=9> */
.L_x_133:
        /* <DEDUP_REMOVED lines=9> */
.L_x_134:
[----:B------:R-:W1:Y:S01]  /*64f0*/  SYNCS.PHASECHK.TRANS64.TRYWAIT P0, [R7+URZ], R4 ;  /* 0x00000004070075a7 */ /* 0x000e62000800017f */
[----:B------:R-:W-:-:S05]  /*6500*/  VIADD R0, R0, 0x1 ;  /* 0x0000000100007836 */ /* 0x000fca0000000000 */
[----:B------:R-:W-:-:S04]  /*6510*/  ISETP.NE.AND P1, PT, R0, 0x8, PT ;  /* 0x000000080000780c */ /* 0x000fc80003f25270 */
[----:B------:R-:W-:Y:S02]  /*6520*/  SEL R2, RZ, 0x1, P1 ;  /* 0x00000001ff027807 */ /* 0x000fe40000800000 */
[----:B------:R-:W-:Y:S02]  /*6530*/  SEL R0, R0, RZ, P1 ;  /* 0x000000ff00007207 */ /* 0x000fe40000800000 */
[----:B------:R-:W-:Y:S01]  /*6540*/  LOP3.LUT R2, R9, R2, RZ, 0x3c, !PT ;  /* 0x0000000209027212 */ /* 0x000fe200078e3cff */
[----:B-1----:R-:W-:Y:S06]  /*6550*/  @!P0 BRA `(.L_x_120) ;  /* 0x0000000400188947 */ /* 0x002fec0003800000 */
.L_x_135:
[----:B------:R-:W-:Y:S01]  /*6560*/  IMAD R5, R0, 0x8, R5 ;  /* 0x0000000800057824 */ /* 0x000fe200078e0205 */
[----:B------:R-:W-:-:S07]  /*6570*/  SHF.L.U32 R0, R2, 0x1f, RZ ;  /* 0x0000001f02007819 */ /* 0x000fce00000006ff */
.L_x_121:
[----:B--2---:R2:W3:Y:S02]  /*6580*/  SYNCS.PHASECHK.TRANS64.TRYWAIT P0, [R5+URZ], R0 ;  /* 0x00000000050075a7 */ /* 0x0044e4000800017f */
[----:B---3--:R-:W-:Y:S05]  /*6590*/  @!P0 NANOSLEEP.SYNCS 0x989680 ;  /* 0x009896800000895d */ /* 0x008fea0003900000 */
[----:B------:R-:W3:Y:S02]  /*65a0*/  @!P0 SYNCS.PHASECHK.TRANS64 P0, [R5+URZ], R0 ;  /* 0x00000000050085a7 */ /* 0x000ee4000800007f */
[----:B---3--:R-:W-:Y:S05]  /*65b0*/  @!P0 BRA `(.L_x_121) ;  /* 0xfffffffc00f08947 */ /* 0x008fea000383ffff */
.L_x_112:
[----:B------:R-:W-:Y:S05]  /*65c0*/  BSYNC B0 ;  /* 0x0000000000007941 */ /* 0x000fea0003800000 */
.L_x_111:
[----:B------:R-:W-:Y:S05]  /*65d0*/  EXIT ;  /* 0x000000000000794d */ /* 0x000fea0003800000 */
.L_x_18:
[----:B---3--:R3:W4:Y:S02]  /*65e0*/  SYNCS.PHASECHK.TRANS64.TRYWAIT P1, [R3+URZ], R0 ;  /* 0x00000000030075a7 */ /* 0x008724000802017f */
[----:B----4-:R-:W-:Y:S05]  /*65f0*/  @!P1 NANOSLEEP.SYNCS 0x989680 ;  /* 0x009896800000995d */ /* 0x010fea0003900000 */
[----:B------:R-:W4:Y:S02]  /*6600*/  @!P1 SYNCS.PHASECHK.TRANS64 P1, [R3+URZ], R0 ;  /* 0x00000000030095a7 */ /* 0x000f24000802007f */
[----:B----4-:R-:W-:Y:S05]  /*6610*/  @!P1 BRA `(.L_x_18) ;  /* 0xfffffffc00f09947 */ /* 0x010fea000383ffff */
[----:B------:R-:W-:Y:S05]  /*6620*/  BRA `(.L_x_17) ;  /* 0xffffffac00247947 */ /* 0x000fea000383ffff */
.L_x_23:
[----:B-1----:R-:W-:-:S04]  /*6630*/  IMAD.U32 R4, RZ, RZ, UR8 ;  /* 0x00000008ff047e24 */ /* 0x002fc8000f8e00ff */
[----:B------:R1:W2:Y:S03]  /*6640*/  SYNCS.PHASECHK.TRANS64.TRYWAIT P1, [R4+URZ], R3 ;  /* 0x00000003040075a7 */ /* 0x0002a6000802017f */
[----:B--2---:R-:W-:Y:S05]  /*6650*/  @!P1 NANOSLEEP.SYNCS 0x989680 ;  /* 0x009896800000995d */ /* 0x004fea0003900000 */
[----:B------:R-:W2:Y:S02]  /*6660*/  @!P1 SYNCS.PHASECHK.TRANS64 P1, [R4+URZ], R3 ;  /* 0x00000003040095a7 */ /* 0x000ea4000802007f */
[----:B--2---:R-:W-:Y:S05]  /*6670*/  @!P1 BRA `(.L_x_23) ;  /* 0xfffffffc00ec9947 */ /* 0x004fea000383ffff */
[----:B------:R-:W-:Y:S05]  /*6680*/  BRA `(.L_x_22) ;  /* 0xffffffb000647947 */ /* 0x000fea000383ffff */
.L_x_98:
[----:B------:R-:W-:Y:S01]  /*6690*/  BSSY B1, `(.L_x_122) ;  /* 0x0000006000017945 */ /* 0x000fe20003800000 */
[----:B------:R-:W-:-:S07]  /*66a0*/  IMAD.MOV.U32 R15, RZ, RZ, -0x1 ;  /* 0xffffffffff0f7424 */ /* 0x000fce00078e00ff */
[----:B------:R-:W-:Y:S05]  /*66b0*/  WARPSYNC.COLLECTIVE R15, `(.L_x_123) ;  /* 0x000000000f0c7348 */ /* 0x000fea0003c00000 */
[----:B------:R-:W-:Y:S02]  /*66c0*/  ELECT P6, UR62, PT ;  /* 0x00000000003e782f */ /* 0x000fe400038c0000 */
[----:B------:R-:W-:Y:S01]  /*66d0*/  MOV R14, UR62 ;  /* 0x0000003e000e7c02 */ /* 0x000fe20008000f00 */
[----:B------:R-:W-:Y:S10]  /*66e0*/  ENDCOLLECTIVE ;  /* 0x000000000000791b */ /* 0x000ff40003800000 */
.L_x_123:
[----:B------:R-:W-:Y:S05]  /*66f0*/  BSYNC B1 ;  /* 0x0000000000017941 */ /* 0x000fea0003800000 */
.L_x_122:
[----:B------:R-:W-:Y:S05]  /*6700*/  BRA `(.L_x_124) ;  /* 0xffffffec00b47947 */ /* 0x000fea000383ffff */
.L_x_101:
[----:B0-----:R0:W1:Y:S02]  /*6710*/  SYNCS.PHASECHK.TRANS64.TRYWAIT P1, [R12+URZ+0x40], R7 ;  /* 0x000040070c0075a7 */ /* 0x001064000802017f */
[----:B-1----:R-:W-:Y:S05]  /*6720*/  @!P1 NANOSLEEP.SYNCS 0x989680 ;  /* 0x009896800000995d */ /* 0x002fea0003900000 */
[----:B------:R-:W1:Y:S02]  /*6730*/  @!P1 SYNCS.PHASECHK.TRANS64 P1, [R12+URZ+0x40], R7 ;  /* 0x000040070c0095a7 */ /* 0x000e64000802007f */
[----:B-1----:R-:W-:Y:S05]  /*6740*/  @!P1 BRA `(.L_x_101) ;  /* 0xfffffffc00f09947 */ /* 0x002fea000383ffff */
[----:B------:R-:W-:Y:S05]  /*6750*/  BRA `(.L_x_125) ;  /* 0xffffffec00e87947 */ /* 0x000fea000383ffff */
.L_x_110:
[----:B------:R-:W-:Y:S01]  /*6760*/  BSSY B0, `(.L_x_126) ;  /* 0x0000006000007945 */ /* 0x000fe20003800000 */
[----:B------:R-:W-:-:S07]  /*6770*/  IMAD.MOV.U32 R15, RZ, RZ, -0x1 ;  /* 0xffffffffff0f7424 */ /* 0x000fce00078e00ff */
[----:B------:R-:W-:Y:S05]  /*6780*/  WARPSYNC.COLLECTIVE R15, `(.L_x_127) ;  /* 0x000000000f0c7348 */ /* 0x000fea0003c00000 */
[----:B------:R-:W-:Y:S02]  /*6790*/  ELECT P6, UR62, PT ;  /* 0x00000000003e782f */ /* 0x000fe400038c0000 */
[----:B------:R-:W-:Y:S01]  /*67a0*/  MOV R14, UR62 ;  /* 0x0000003e000e7c02 */ /* 0x000fe20008000f00 */
[----:B------:R-:W-:Y:S10]  /*67b0*/  ENDCOLLECTIVE ;  /* 0x000000000000791b */ /* 0x000ff40003800000 */
.L_x_127:
[----:B------:R-:W-:Y:S05]  /*67c0*/  BSYNC B0 ;  /* 0x0000000000007941 */ /* 0x000fea0003800000 */
.L_x_126:
[----:B------:R-:W-:Y:S05]  /*67d0*/  BRA `(.L_x_128) ;  /* 0xfffffff8003c7947 */ /* 0x000fea000383ffff */
.L_x_114:
[----:B0-----:R0:W1:Y:S02]  /*67e0*/  SYNCS.PHASECHK.TRANS64.TRYWAIT P0, [R7+URZ], R4 ;  /* 0x00000004070075a7 */ /* 0x001064000800017f */
[----:B-1----:R-:W-:Y:S05]  /*67f0*/  @!P0 NANOSLEEP.SYNCS 0x989680 ;  /* 0x009896800000895d */ /* 0x002fea0003900000 */
[----:B------:R-:W1:Y:S02]  /*6800*/  @!P0 SYNCS.PHASECHK.TRANS64 P0, [R7+URZ], R4 ;  /* 0x00000004070085a7 */ /* 0x000e64000800007f */
[----:B-1----:R-:W-:Y:S05]  /*6810*/  @!P0 BRA `(.L_x_114) ;  /* 0xfffffffc00f08947 */ /* 0x002fea000383ffff */
[----:B------:R-:W-:Y:S05]  /*6820*/  BRA `(.L_x_129) ;  /* 0xfffffff8007c7947 */ /* 0x000fea000383ffff */
.L_x_115:
[----:B0-----:R0:W1:Y:S02]  /*6830*/  SYNCS.PHASECHK.TRANS64.TRYWAIT P0, [R6+URZ], R3 ;  /* 0x00000003060075a7 */ /* 0x001064000800017f */
[----:B-1----:R-:W-:Y:S05]  /*6840*/  @!P0 NANOSLEEP.SYNCS 0x989680 ;  /* 0x009896800000895d */ /* 0x002fea0003900000 */
[----:B------:R-:W1:Y:S02]  /*6850*/  @!P0 SYNCS.PHASECHK.TRANS64 P0, [R6+URZ], R3 ;  /* 0x00000003060085a7 */ /* 0x000e64000800007f */
[----:B-1----:R-:W-:Y:S05]  /*6860*/  @!P0 BRA `(.L_x_115) ;  /* 0xfffffffc00f08947 */ /* 0x002fea000383ffff */
[----:B------:R-:W-:Y:S05]  /*6870*/  BRA `(.L_x_130) ;  /* 0xfffffff8008c7947 */ /* 0x000fea000383ffff */
.L_x_116:
[----:B0-----:R0:W1:Y:S02]  /*6880*/  SYNCS.PHASECHK.TRANS64.TRYWAIT P0, [R7+URZ], R4 ;  /* 0x00000004070075a7 */ /* 0x001064000800017f */
[----:B-1----:R-:W-:Y:S05]  /*6890*/  @!P0 NANOSLEEP.SYNCS 0x989680 ;  /* 0x009896800000895d */ /* 0x002fea0003900000 */
[----:B------:R-:W1:Y:S02]  /*68a0*/  @!P0 SYNCS.PHASECHK.TRANS64 P0, [R7+URZ], R4 ;  /* 0x00000004070085a7 */ /* 0x000e64000800007f */
[----:B-1----:R-:W-:Y:S05]  /*68b0*/  @!P0 BRA `(.L_x_116) ;  /* 0xfffffffc00f08947 */ /* 0x002fea000383ffff */
[----:B------:R-:W-:Y:S05]  /*68c0*/  BRA `(.L_x_131) ;  /* 0xfffffff8009c7947 */ /* 0x000fea000383ffff */
.L_x_117:
[----:B0-----:R0:W1:Y:S02]  /*68d0*/  SYNCS.PHASECHK.TRANS64.TRYWAIT P0, [R6+URZ], R3 ;  /* 0x00000003060075a7 */ /* 0x001064000800017f */
[----:B-1----:R-:W-:Y:S05]  /*68e0*/  @!P0 NANOSLEEP.SYNCS 0x989680 ;  /* 0x009896800000895d */ /* 0x002fea0003900000 */
[----:B------:R-:W1:Y:S02]  /*68f0*/  @!P0 SYNCS.PHASECHK.TRANS64 P0, [R6+URZ], R3 ;  /* 0x00000003060085a7 */ /* 0x000e64000800007f */
[----:B-1----:R-:W-:Y:S05]  /*6900*/  @!P0 BRA `(.L_x_117) ;  /* 0xfffffffc00f08947 */ /* 0x002fea000383ffff */
[----:B------:R-:W-:Y:S05]  /*6910*/  BRA `(.L_x_132) ;  /* 0xfffffff800ac7947 */ /* 0x000fea000383ffff */
.L_x_118:
[----:B0-----:R0:W1:Y:S02]  /*6920*/  SYNCS.PHASECHK.TRANS64.TRYWAIT P0, [R7+URZ], R4 ;  /* 0x00000004070075a7 */ /* 0x001064000800017f */
[----:B-1----:R-:W-:Y:S05]  /*6930*/  @!P0 NANOSLEEP.SYNCS 0x989680 ;  /* 0x009896800000895d */ /* 0x002fea0003900000 */
[----:B------:R-:W1:Y:S02]  /*6940*/  @!P0 SYNCS.PHASECHK.TRANS64 P0, [R7+URZ], R4 ;  /* 0x00000004070085a7 */ /* 0x000e64000800007f */
[----:B-1----:R-:W-:Y:S05]  /*6950*/  @!P0 BRA `(.L_x_118) ;  /* 0xfffffffc00f08947 */ /* 0x002fea000383ffff */
[----:B------:R-:W-:Y:S05]  /*6960*/  BRA `(.L_x_133) ;  /* 0xfffffff800bc7947 */ /* 0x000fea000383ffff */
.L_x_119:
[----:B0-----:R0:W1:Y:S02]  /*6970*/  SYNCS.PHASECHK.TRANS64.TRYWAIT P0, [R6+URZ], R3 ;  /* 0x00000003060075a7 */ /* 0x001064000800017f */
[----:B-1----:R-:W-:Y:S05]  /*6980*/  @!P0 NANOSLEEP.SYNCS 0x989680 ;  /* 0x009896800000895d */ /* 0x002fea0003900000 */
[----:B------:R-:W1:Y:S02]  /*6990*/  @!P0 SYNCS.PHASECHK.TRANS64 P0, [R6+URZ], R3 ;  /* 0x00000003060085a7 */ /* 0x000e64000800007f */
[----:B-1----:R-:W-:Y:S05]  /*69a0*/  @!P0 BRA `(.L_x_119) ;  /* 0xfffffffc00f08947 */ /* 0x002fea000383ffff */
[----:B------:R-:W-:Y:S05]  /*69b0*/  BRA `(.L_x_134) ;  /* 0xfffffff800cc7947 */ /* 0x000fea000383ffff */
.L_x_120:
[----:B-1----:R1:W2:Y:S02]  /*69c0*/  SYNCS.PHASECHK.TRANS64.TRYWAIT P0, [R7+URZ], R4 ;  /* 0x00000004070075a7 */ /* 0x0022a4000800017f */
[----:B--2---:R-:W-:Y:S05]  /*69d0*/  @!P0 NANOSLEEP.SYNCS 0x989680 ;  /* 0x009896800000895d */ /* 0x004fea0003900000 */
[----:B------:R-:W2:Y:S02]  /*69e0*/  @!P0 SYNCS.PHASECHK.TRANS64 P0, [R7+URZ], R4 ;  /* 0x00000004070085a7 */ /* 0x000ea4000800007f */
[----:B--2---:R-:W-:Y:S05]  /*69f0*/  @!P0 BRA `(.L_x_120) ;  /* 0xfffffffc00f08947 */ /* 0x004fea000383ffff */
[----:B------:R-:W-:Y:S05]  /*6a00*/  BRA `(.L_x_135) ;  /* 0xfffffff800d47947 */ /* 0x000fea000383ffff */
.L_x_136:
[----:B------:R-:W-:-:S00]  /*6a10*/  BRA `(.L_x_136) ;  /* 0xfffffffc00fc7947 */ /* 0x000fc0000383ffff */
[----:B------:R-:W-:-:S00]  /*6a20*/  NOP ;  /* 0x0000000000007918 */ /* 0x000fc00000000000 */
        /* <DEDUP_REMOVED lines=13> */
.L_x_137:


//--------------------- .nv.global.init           --------------------------
	.section	.nv.global.init,"aw",@progbits
.nv.global.init:
	.type		$str$22,@object
	.size		$str$22,($str$23 - $str$22)
$str$22:
        /*0000*/ 	.byte	0x6b, 0x5f, 0x74, 0x69, 0x6c, 0x65, 0x5f, 0x63, 0x6f, 0x75, 0x6e, 0x74, 0x20, 0x3e, 0x3d, 0x20
        /*0010*/ 	.byte	0x31, 0x00
	.type		$str$23,@object
	.size		$str$23,(__unnamed_1 - $str$23)
$str$23:
        /*0012*/ 	.byte	0x2f, 0x74, 0x6d, 0x70, 0x2f, 0x63, 0x75, 0x74, 0x6c, 0x61, 0x73, 0x73, 0x5f, 0x73, 0x77, 0x65
        /*0022*/ 	.byte	0x65, 0x70, 0x5f, 0x73, 0x72, 0x63, 0x2f, 0x69, 0x6e, 0x63, 0x6c, 0x75, 0x64, 0x65, 0x2f, 0x63
        /*0032*/ 	.byte	0x75, 0x74, 0x6c, 0x61, 0x73, 0x73, 0x2f, 0x67, 0x65, 0x6d, 0x6d, 0x2f, 0x63, 0x6f, 0x6c, 0x6c
        /*0042*/ 	.byte	0x65, 0x63, 0x74, 0x69, 0x76, 0x65, 0x2f, 0x73, 0x6d, 0x39, 0x30, 0x5f, 0x6d, 0x6d, 0x61, 0x5f
        /*0052*/ 	.byte	0x74, 0x6d, 0x61, 0x5f, 0x67, 0x6d, 0x6d, 0x61, 0x5f, 0x73, 0x73, 0x5f, 0x77, 0x61, 0x72, 0x70
        /*0062*/ 	.byte	0x73, 0x70, 0x65, 0x63, 0x69, 0x61, 0x6c, 0x69, 0x7a, 0x65, 0x64, 0x2e, 0x68, 0x70, 0x70, 0x00
	.type		__unnamed_1,@object
	.size		__unnamed_1,(.L_0 - __unnamed_1)
__unnamed_1:
        /*0072*/ 	.byte	0x76, 0x6f, 0x69, 0x64, 0x20, 0x63, 0x75, 0x74, 0x6c, 0x61, 0x73, 0x73, 0x3a, 0x3a, 0x67, 0x65
        /* <DEDUP_REMOVED lines=179> */
        /*0bb2*/ 	.byte	0x64, 0x65, 0x6e, 0x74, 0x69, 0x74, 0x79, 0x5d, 0x00
.L_0:


//--------------------- .nv.shared._ZN7cutlass13device_kernelINS_4gemm6kernel13GemmUniversalIN4cute5tupleIJiiiiEEENS1_10collective13CollectiveMmaINS1_34MainloopSm90TmaGmmaWarpSpecializedILi8ENS5_IJNS4_1CILi1EEESB_SB_EEENS1_35KernelTmaWarpSpecializedCooperativeEEENS5_IJNSA_ILi192EEENSA_ILi32EEENSA_ILi64EEEEEENS_6half_tENS5_IJlSB_lEEESJ_SK_NS4_8TiledMMAINS4_8MMA_AtomIJNS4_4SM904GMMA25MMA_64x32x16_F32F16F16_SSILNSO_5MajorE0ELSQ_0ELNSO_7ScaleInE1ELSR_1EEEEEENS4_6LayoutINS5_IJNSA_ILi2EEESB_SB_EEENS5_IJSB_NSA_ILi0EEESX_EEEEENS5_IJNS4_10UnderscoreES10_S10_EEEEENS4_13SM90_TMA_LOADENS4_14ComposedLayoutINS4_7SwizzleILi3ELi4ELi3EEENS4_18smem_ptr_flag_bitsILi16EEENSU_INS5_IJNSA_ILi8EEESH_EEENS5_IJSH_SB_EEEEEEEvNS4_8identityES13_S1D_vS1E_EENS_8epilogue10collective6detail29Sm90TmaWarpSpecializedAdapterINS1H_15DefaultEpilogueISJ_SK_SK_NS1G_6thread17LinearCombinationISJ_Li1EffLNS1L_9ScaleType4KindE0ELNS_15FloatRoundStyleE2ESJ_EENS1_15EpilogueDefaultEEEEEvvEEEEvNT_6ParamsE --------------------------
	.section	.nv.shared._ZN7cutlass13device_kernelINS_4gemm6kernel13GemmUniversalIN4cute5tupleIJiiiiEEENS1_10collective13CollectiveMmaINS1_34MainloopSm90TmaGmmaWarpSpecializedILi8ENS5_IJNS4_1CILi1EEESB_SB_EEENS1_35KernelTmaWarpSpecializedCooperativeEEENS5_IJNSA_ILi192EEENSA_ILi32EEENSA_ILi64EEEEEENS_6half_tENS5_IJlSB_lEEESJ_SK_NS4_8TiledMMAINS4_8MMA_AtomIJNS4_4SM904GMMA25MMA_64x32x16_F32F16F16_SSILNSO_5MajorE0ELSQ_0ELNSO_7ScaleInE1ELSR_1EEEEEENS4_6LayoutINS5_IJNSA_ILi2EEESB_SB_EEENS5_IJSB_NSA_ILi0EEESX_EEEEENS5_IJNS4_10UnderscoreES10_S10_EEEEENS4_13SM90_TMA_LOADENS4_14ComposedLayoutINS4_7SwizzleILi3ELi4ELi3EEENS4_18smem_ptr_flag_bitsILi16EEENSU_INS5_IJNSA_ILi8EEESH_EEENS5_IJSH_SB_EEEEEEEvNS4_8identityES13_S1D_vS1E_EENS_8epilogue10collective6detail29Sm90TmaWarpSpecializedAdapterINS1H_15DefaultEpilogueISJ_SK_SK_NS1G_6thread17LinearCombinationISJ_Li1EffLNS1L_9ScaleType4KindE0ELNS_15FloatRoundStyleE2ESJ_EENS1_15EpilogueDefaultEEEEEvvEEEEvNT_6ParamsE,"aw",@nobits
	.sectionflags	@""
	.align	16
	.zero		1024


//--------------------- .nv.shared.reserved.0     --------------------------
	.section	.nv.shared.reserved.0,"aw",@nobits
	.weak		__nv_reservedSMEM_offset_0_alias
	.size		__nv_reservedSMEM_offset_0_alias, 0, 0
	.other		__nv_reservedSMEM_offset_0_alias,@"STO_CUDA_RESERVED_SHARED STV_DEFAULT"
__nv_reservedSMEM_offset_0_alias:
	.zero		0


//--------------------- .nv.global                --------------------------
	.section	.nv.global,"aw",@nobits
.nv.global:
	.type		_ZN39_INTERNAL_d907dda5_4_k_cu_21a2660a_82914cute1_E,@object
	.size		_ZN39_INTERNAL_d907dda5_4_k_cu_21a2660a_82914cute1_E,(_ZN39_INTERNAL_d907dda5_4_k_cu_21a2660a_82914cuda3std3__45__cpo6cbeginE - _ZN39_INTERNAL_d907dda5_4_k_cu_21a2660a_82914cute1_E)
_ZN39_INTERNAL_d907dda5_4_k_cu_21a2660a_82914cute1_E:
	.zero		1
	.type		_ZN39_INTERNAL_d907dda5_4_k_cu_21a2660a_82914cuda3std3__45__cpo6cbeginE,@object
	.size		_ZN39_INTERNAL_d907dda5_4_k_cu_21a2660a_82914cuda3std3__45__cpo6cbeginE,(_ZN39_INTERNAL_d907dda5_4_k_cu_21a2660a_82914cuda3std3__48in_placeE - _ZN39_INTERNAL_d907dda5_4_k_cu_21a2660a_82914cuda3std3__45__cpo6cbeginE)
_ZN39_INTERNAL_d907dda5_4_k_cu_21a2660a_82914cuda3std3__45__cpo6cbeginE:
	.zero		1
	.type		_ZN39_INTERNAL_d907dda5_4_k_cu_21a2660a_82914cuda3std3__48in_placeE,@object
	.size		_ZN39_INTERNAL_d907dda5_4_k_cu_21a2660a_82914cuda3std3__48in_placeE,(_ZN39_INTERNAL_d907dda5_4_k_cu_21a2660a_82914cuda3std6ranges3__45__cpo9iter_moveE - _ZN39_INTERNAL_d907dda5_4_k_cu_21a2660a_82914cuda3std3__48in_placeE)
_ZN39_INTERNAL_d907dda5_4_k_cu_21a2660a_82914cuda3std3__48in_placeE:
	.zero		1
	.type		_ZN39_INTERNAL_d907dda5_4_k_cu_21a2660a_82914cuda3std6ranges3__45__cpo9iter_moveE,@object
	.size		_ZN39_INTERNAL_d907dda5_4_k_cu_21a2660a_82914cuda3std6ranges3__45__cpo9iter_moveE,(_ZN39_INTERNAL_d907dda5_4_k_cu_21a2660a_82914cuda3std3__45__cpo5beginE - _ZN39_INTERNAL_d907dda5_4_k_cu_21a2660a_82914cuda3std6ranges3__45__cpo9iter_moveE)
_ZN39_INTERNAL_d907dda5_4_k_cu_21a2660a_82914cuda3std6ranges3__45__cpo9iter_moveE:
	.zero		1
	.type		_ZN39_INTERNAL_d907dda5_4_k_cu_21a2660a_82914cuda3std3__45__cpo5beginE,@object
	.size		_ZN39_INTERNAL_d907dda5_4_k_cu_21a2660a_82914cuda3std3__45__cpo5beginE,(_ZN39_INTERNAL_d907dda5_4_k_cu_21a2660a_82914cuda3std3__441_GLOBAL__N__d907dda5_4_k_cu_21a2660a_82916ignoreE - _ZN39_INTERNAL_d907dda5_4_k_cu_21a2660a_82914cuda3std3__45__cpo5beginE)
_ZN39_INTERNAL_d907dda5_4_k_cu_21a2660a_82914cuda3std3__45__cpo5beginE:
	.zero		1
	.type		_ZN39_INTERNAL_d907dda5_4_k_cu_21a2660a_82914cuda3std3__441_GLOBAL__N__d907dda5_4_k_cu_21a2660a_82916ignoreE,@object
	.size		_ZN39_INTERNAL_d907dda5_4_k_cu_21a2660a_82914cuda3std3__441_GLOBAL__N__d907dda5_4_k_cu_21a2660a_82916ignoreE,(_ZN39_INTERNAL_d907dda5_4_k_cu_21a2660a_82914cute7productE - _ZN39_INTERNAL_d907dda5_4_k_cu_21a2660a_82914cuda3std3__441_GLOBAL__N__d907dda5_4_k_cu_21a2660a_82916ignoreE)
_ZN39_INTERNAL_d907dda5_4_k_cu_21a2660a_82914cuda3std3__441_GLOBAL__N__d907dda5_4_k_cu_21a2660a_82916ignoreE:
	.zero		1
	.type		_ZN39_INTERNAL_d907dda5_4_k_cu_21a2660a_82914cute7productE,@object
	.size		_ZN39_INTERNAL_d907dda5_4_k_cu_21a2660a_82914cute7productE,(_ZN39_INTERNAL_d907dda5_4_k_cu_21a2660a_82914cuda3std3__45__cpo3endE - _ZN39_INTERNAL_d907dda5_4_k_cu_21a2660a_82914cute7productE)
_ZN39_INTERNAL_d907dda5_4_k_cu_21a2660a_82914cute7productE:
	.zero		1
	.type		_ZN39_INTERNAL_d907dda5_4_k_cu_21a2660a_82914cuda3std3__45__cpo3endE,@object
	.size		_ZN39_INTERNAL_d907dda5_4_k_cu_21a2660a_82914cuda3std3__45__cpo3endE,(_ZN39_INTERNAL_d907dda5_4_k_cu_21a2660a_82914cuda3std3__419piecewise_constructE - _ZN39_INTERNAL_d907dda5_4_k_cu_21a2660a_82914cuda3std3__45__cpo3endE)
_ZN39_INTERNAL_d907dda5_4_k_cu_21a2660a_82914cuda3std3__45__cpo3endE:
	.zero		1
	.type		_ZN39_INTERNAL_d907dda5_4_k_cu_21a2660a_82914cuda3std3__419piecewise_constructE,@object
	.size		_ZN39_INTERNAL_d907dda5_4_k_cu_21a2660a_82914cuda3std3__419piecewise_constructE,(_ZN39_INTERNAL_d907dda5_4_k_cu_21a2660a_82914cuda3std3__45__cpo4cendE - _ZN39_INTERNAL_d907dda5_4_k_cu_21a2660a_82914cuda3std3__419piecewise_constructE)
_ZN39_INTERNAL_d907dda5_4_k_cu_21a2660a_82914cuda3std3__419piecewise_constructE:
	.zero		1
	.type		_ZN39_INTERNAL_d907dda5_4_k_cu_21a2660a_82914cuda3std3__45__cpo4cendE,@object
	.size		_ZN39_INTERNAL_d907dda5_4_k_cu_21a2660a_82914cuda3std3__45__cpo4cendE,(_ZN39_INTERNAL_d907dda5_4_k_cu_21a2660a_82914cuda3std6ranges3__45__cpo4swapE - _ZN39_INTERNAL_d907dda5_4_k_cu_21a2660a_82914cuda3std3__45__cpo4cendE)
_ZN39_INTERNAL_d907dda5_4_k_cu_21a2660a_82914cuda3std3__45__cpo4cendE:
	.zero		1
	.type		_ZN39_INTERNAL_d907dda5_4_k_cu_21a2660a_82914cuda3std6ranges3__45__cpo4swapE,@object
	.size		_ZN39_INTERNAL_d907dda5_4_k_cu_21a2660a_82914cuda3std6ranges3__45__cpo4swapE,(.L_8 - _ZN39_INTERNAL_d907dda5_4_k_cu_21a2660a_82914cuda3std6ranges3__45__cpo4swapE)
_ZN39_INTERNAL_d907dda5_4_k_cu_21a2660a_82914cuda3std6ranges3__45__cpo4swapE:
	.zero		1
.L_8:


//--------------------- .nv.constant0._ZN7cutlass13device_kernelINS_4gemm6kernel13GemmUniversalIN4cute5tupleIJiiiiEEENS1_10collective13CollectiveMmaINS1_34MainloopSm90TmaGmmaWarpSpecializedILi8ENS5_IJNS4_1CILi1EEESB_SB_EEENS1_35KernelTmaWarpSpecializedCooperativeEEENS5_IJNSA_ILi192EEENSA_ILi32EEENSA_ILi64EEEEEENS_6half_tENS5_IJlSB_lEEESJ_SK_NS4_8TiledMMAINS4_8MMA_AtomIJNS4_4SM904GMMA25MMA_64x32x16_F32F16F16_SSILNSO_5MajorE0ELSQ_0ELNSO_7ScaleInE1ELSR_1EEEEEENS4_6LayoutINS5_IJNSA_ILi2EEESB_SB_EEENS5_IJSB_NSA_ILi0EEESX_EEEEENS5_IJNS4_10UnderscoreES10_S10_EEEEENS4_13SM90_TMA_LOADENS4_14ComposedLayoutINS4_7SwizzleILi3ELi4ELi3EEENS4_18smem_ptr_flag_bitsILi16EEENSU_INS5_IJNSA_ILi8EEESH_EEENS5_IJSH_SB_EEEEEEEvNS4_8identityES13_S1D_vS1E_EENS_8epilogue10collective6detail29Sm90TmaWarpSpecializedAdapterINS1H_15DefaultEpilogueISJ_SK_SK_NS1G_6thread17LinearCombinationISJ_Li1EffLNS1L_9ScaleType4KindE0ELNS_15FloatRoundStyleE2ESJ_EENS1_15EpilogueDefaultEEEEEvvEEEEvNT_6ParamsE --------------------------
	.section	.nv.constant0._ZN7cutlass13device_kernelINS_4gemm6kernel13GemmUniversalIN4cute5tupleIJiiiiEEENS1_10collective13CollectiveMmaINS1_34MainloopSm90TmaGmmaWarpSpecializedILi8ENS5_IJNS4_1CILi1EEESB_SB_EEENS1_35KernelTmaWarpSpecializedCooperativeEEENS5_IJNSA_ILi192EEENSA_ILi32EEENSA_ILi64EEEEEENS_6half_tENS5_IJlSB_lEEESJ_SK_NS4_8TiledMMAINS4_8MMA_AtomIJNS4_4SM904GMMA25MMA_64x32x16_F32F16F16_SSILNSO_5MajorE0ELSQ_0ELNSO_7ScaleInE1ELSR_1EEEEEENS4_6LayoutINS5_IJNSA_ILi2EEESB_SB_EEENS5_IJSB_NSA_ILi0EEESX_EEEEENS5_IJNS4_10UnderscoreES10_S10_EEEEENS4_13SM90_TMA_LOADENS4_14ComposedLayoutINS4_7SwizzleILi3ELi4ELi3EEENS4_18smem_ptr_flag_bitsILi16EEENSU_INS5_IJNSA_ILi8EEESH_EEENS5_IJSH_SB_EEEEEEEvNS4_8identityES13_S1D_vS1E_EENS_8epilogue10collective6detail29Sm90TmaWarpSpecializedAdapterINS1H_15DefaultEpilogueISJ_SK_SK_NS1G_6thread17LinearCombinationISJ_Li1EffLNS1L_9ScaleType4KindE0ELNS_15FloatRoundStyleE2ESJ_EENS1_15EpilogueDefaultEEEEEvvEEEEvNT_6ParamsE,"a",@progbits
	.sectionflags	@""
	.align	4
.nv.constant0._ZN7cutlass13device_kernelINS_4gemm6kernel13GemmUniversalIN4cute5tupleIJiiiiEEENS1_10collective13CollectiveMmaINS1_34MainloopSm90TmaGmmaWarpSpecializedILi8ENS5_IJNS4_1CILi1EEESB_SB_EEENS1_35KernelTmaWarpSpecializedCooperativeEEENS5_IJNSA_ILi192EEENSA_ILi32EEENSA_ILi64EEEEEENS_6half_tENS5_IJlSB_lEEESJ_SK_NS4_8TiledMMAINS4_8MMA_AtomIJNS4_4SM904GMMA25MMA_64x32x16_F32F16F16_SSILNSO_5MajorE0ELSQ_0ELNSO_7ScaleInE1ELSR_1EEEEEENS4_6LayoutINS5_IJNSA_ILi2EEESB_SB_EEENS5_IJSB_NSA_ILi0EEESX_EEEEENS5_IJNS4_10UnderscoreES10_S10_EEEEENS4_13SM90_TMA_LOADENS4_14ComposedLayoutINS4_7SwizzleILi3ELi4ELi3EEENS4_18smem_ptr_flag_bitsILi16EEENSU_INS5_IJNSA_ILi8EEESH_EEENS5_IJSH_SB_EEEEEEEvNS4_8identityES13_S1D_vS1E_EENS_8epilogue10collective6detail29Sm90TmaWarpSpecializedAdapterINS1H_15DefaultEpilogueISJ_SK_SK_NS1G_6thread17LinearCombinationISJ_Li1EffLNS1L_9ScaleType4KindE0ELNS_15FloatRoundStyleE2ESJ_EENS1_15EpilogueDefaultEEEEEvvEEEEvNT_6ParamsE:
	.zero		1664


//--------------------- SYMBOLS --------------------------

	.type		.nv.reservedSmem.offset0,@object
	.size		.nv.reservedSmem.offset0,0x4
	.type		__assertfail,@function
